	.target	sm_90a

	.elftype	@"ET_EXEC"


//--------------------- .note.nv.tkinfo           --------------------------
	.section	.note.nv.tkinfo,"",@"SHT_NOTE"
	.sectionflags	@"SHF_NOTE_NV_TKINFO"
	.tkinfo
        /*0018*/ 	.word	0x00000002
        /*0030*/ 	.string	""
        /*0030*/ 	.string	"ptxas"
        /*0030*/ 	.string	"Cuda compilation tools, release 13.0, V13.0.88"
        /*0030*/ 	.string	"Build cuda_13.0.r13.0/compiler.36424714_0"
        /*0030*/ 	.string	"-v  -suppress-debug-info  -lineinfo  -arch sm_90a "



//--------------------- .note.nv.cuinfo           --------------------------
	.section	.note.nv.cuinfo,"",@"SHT_NOTE"
	.sectionflags	@"SHF_NOTE_NV_CUINFO"
        /*0018*/ 	.short	0x0002
        /*001a*/ 	.short	0x005a
        /*001c*/ 	.short	0x0082
	.zero		2


//--------------------- .nv.info                  --------------------------
	.section	.nv.info,"",@"SHT_CUDA_INFO"
	.align	4


	//----- nvinfo : EIATTR_REGCOUNT
	.align		4
        /*0000*/ 	.byte	0x04, 0x2f
        /*0002*/ 	.short	(.L_1 - .L_0)
	.align		4
.L_0:
        /*0004*/ 	.word	index@(gluon_wgmma)
        /*0008*/ 	.word	0x000000ff


	//----- nvinfo : EIATTR_FRAME_SIZE
	.align		4
.L_1:
        /*000c*/ 	.byte	0x04, 0x11
        /*000e*/ 	.short	(.L_3 - .L_2)
	.align		4
.L_2:
        /*0010*/ 	.word	index@(gluon_wgmma)
        /*0014*/ 	.word	0x00000ad0


	//----- nvinfo : EIATTR_MIN_STACK_SIZE
	.align		4
.L_3:
        /*0018*/ 	.byte	0x04, 0x12
        /*001a*/ 	.short	(.L_5 - .L_4)
	.align		4
.L_4:
        /*001c*/ 	.word	index@(gluon_wgmma)
        /*0020*/ 	.word	0x00000ad0
.L_5:


//--------------------- .nv.compat                --------------------------
	.section	.nv.compat,"",@"SHT_CUDA_COMPAT_INFO"
	.align	4
        /*0000*/ 	.byte	0x02, 0x09, 0x01, 0x00, 0x02, 0x02, 0x04, 0x00, 0x02, 0x05, 0x05, 0x00, 0x03, 0x07, 0x01, 0x01
        /*0010*/ 	.byte	0x02, 0x03, 0x03, 0x00, 0x02, 0x06, 0x01, 0x00, 0x04, 0x0b, 0x08, 0x00, 0x00, 0x00, 0x00, 0x00
        /*0020*/ 	.byte	0x00, 0x00, 0x00, 0x00


//--------------------- .nv.info.gluon_wgmma      --------------------------
	.section	.nv.info.gluon_wgmma,"",@"SHT_CUDA_INFO"
	.sectionflags	@""
	.align	4


	//----- nvinfo : EIATTR_CUDA_API_VERSION
	.align		4
        /*0000*/ 	.byte	0x04, 0x37
        /*0002*/ 	.short	(.L_7 - .L_6)
.L_6:
        /*0004*/ 	.word	0x00000082


	//----- nvinfo : EIATTR_KPARAM_INFO
	.align		4
.L_7:
        /*0008*/ 	.byte	0x04, 0x17
        /*000a*/ 	.short	(.L_9 - .L_8)
.L_8:
        /*000c*/ 	.word	0x00000000
        /*0010*/ 	.short	0x000a
        /*0012*/ 	.short	0x0048
        /*0014*/ 	.byte	0x00, 0xf4, 0x21, 0x00


	//----- nvinfo : EIATTR_KPARAM_INFO
	.align		4
.L_9:
        /*0018*/ 	.byte	0x04, 0x17
        /*001a*/ 	.short	(.L_11 - .L_10)
.L_10:
        /*001c*/ 	.word	0x00000000
        /*0020*/ 	.short	0x0009
        /*0022*/ 	.short	0x0040
        /*0024*/ 	.byte	0x00, 0xf4, 0x21, 0x00


	//----- nvinfo : EIATTR_KPARAM_INFO
	.align		4
.L_11:
        /*0028*/ 	.byte	0x04, 0x17
        /*002a*/ 	.short	(.L_13 - .L_12)
.L_12:
        /*002c*/ 	.word	0x00000000
        /*0030*/ 	.short	0x0008
        /*0032*/ 	.short	0x0038
        /*0034*/ 	.byte	0x00, 0xf0, 0x21, 0x00


	//----- nvinfo : EIATTR_KPARAM_INFO
	.align		4
.L_13:
        /*0038*/ 	.byte	0x04, 0x17
        /*003a*/ 	.short	(.L_15 - .L_14)
.L_14:
        /*003c*/ 	.word	0x00000000
        /*0040*/ 	.short	0x0007
        /*0042*/ 	.short	0x0030
        /*0044*/ 	.byte	0x00, 0xf0, 0x21, 0x00


	//----- nvinfo : EIATTR_KPARAM_INFO
	.align		4
.L_15:
        /*0048*/ 	.byte	0x04, 0x17
        /*004a*/ 	.short	(.L_17 - .L_16)
.L_16:
        /*004c*/ 	.word	0x00000000
        /*0050*/ 	.short	0x0006
        /*0052*/ 	.short	0x0028
        /*0054*/ 	.byte	0x00, 0xf0, 0x21, 0x00


	//----- nvinfo : EIATTR_KPARAM_INFO
	.align		4
.L_17:
        /*0058*/ 	.byte	0x04, 0x17
        /*005a*/ 	.short	(.L_19 - .L_18)
.L_18:
        /*005c*/ 	.word	0x00000000
        /*0060*/ 	.short	0x0005
        /*0062*/ 	.short	0x0020
        /*0064*/ 	.byte	0x00, 0xf0, 0x11, 0x00


	//----- nvinfo : EIATTR_KPARAM_INFO
	.align		4
.L_19:
        /*0068*/ 	.byte	0x04, 0x17
        /*006a*/ 	.short	(.L_21 - .L_20)
.L_20:
        /*006c*/ 	.word	0x00000000
        /*0070*/ 	.short	0x0004
        /*0072*/ 	.short	0x001c
        /*0074*/ 	.byte	0x00, 0xf0, 0x11, 0x00


	//----- nvinfo : EIATTR_KPARAM_INFO
	.align		4
.L_21:
        /*0078*/ 	.byte	0x04, 0x17
        /*007a*/ 	.short	(.L_23 - .L_22)
.L_22:
        /*007c*/ 	.word	0x00000000
        /*0080*/ 	.short	0x0003
        /*0082*/ 	.short	0x0018
        /*0084*/ 	.byte	0x00, 0xf0, 0x11, 0x00


	//----- nvinfo : EIATTR_KPARAM_INFO
	.align		4
.L_23:
        /*0088*/ 	.byte	0x04, 0x17
        /*008a*/ 	.short	(.L_25 - .L_24)
.L_24:
        /*008c*/ 	.word	0x00000000
        /*0090*/ 	.short	0x0002
        /*0092*/ 	.short	0x0010
        /*0094*/ 	.byte	0x00, 0xf4, 0x21, 0x00


	//----- nvinfo : EIATTR_KPARAM_INFO
	.align		4
.L_25:
        /*0098*/ 	.byte	0x04, 0x17
        /*009a*/ 	.short	(.L_27 - .L_26)
.L_26:
        /*009c*/ 	.word	0x00000000
        /*00a0*/ 	.short	0x0001
        /*00a2*/ 	.short	0x0008
        /*00a4*/ 	.byte	0x00, 0xf4, 0x21, 0x00


	//----- nvinfo : EIATTR_KPARAM_INFO
	.align		4
.L_27:
        /*00a8*/ 	.byte	0x04, 0x17
        /*00aa*/ 	.short	(.L_29 - .L_28)
.L_28:
        /*00ac*/ 	.word	0x00000000
        /*00b0*/ 	.short	0x0000
        /*00b2*/ 	.short	0x0000
        /*00b4*/ 	.byte	0x00, 0xf4, 0x21, 0x00


	//----- nvinfo : EIATTR_SPARSE_MMA_MASK
	.align		4
.L_29:
        /*00b8*/ 	.byte	0x03, 0x50
        /*00ba*/ 	.short	0x0000


	//----- nvinfo : EIATTR_MAXREG_COUNT
	.align		4
        /*00bc*/ 	.byte	0x03, 0x1b
        /*00be*/ 	.short	0x00ff


	//----- nvinfo : EIATTR_NUM_BARRIERS
	.align		4
        /*00c0*/ 	.byte	0x02, 0x4c
        /*00c2*/ 	.byte	0x01
	.zero		1


	//----- nvinfo : EIATTR_ANNOTATIONS
	.align		4
        /*00c4*/ 	.byte	0x04, 0x55
        /*00c6*/ 	.short	(.L_31 - .L_30)


	//   ....[0]....
.L_30:
        /*00c8*/ 	.word	0x00000001
        /*00cc*/ 	.byte	0x70, 0x11, 0x00, 0x00, 0x01, 0x00, 0x00, 0x00, 0xb0, 0x11, 0x00, 0x00, 0x01, 0x00, 0x00, 0x00
        /* <DEDUP_REMOVED lines=1040> */
        /*41dc*/ 	.byte	0x60, 0xb9, 0x00, 0x00, 0x01, 0x00, 0x00, 0x00, 0x70, 0xb9, 0x00, 0x00


	//----- nvinfo : EIATTR_MERCURY_ISA_VERSION
	.align		4
.L_31:
        /*41e8*/ 	.byte	0x03, 0x5f
        /*41ea*/ 	.short	0x0101


	//----- nvinfo : EIATTR_INT_WARP_WIDE_INSTR_OFFSETS
	.align		4
        /*41ec*/ 	.byte	0x04, 0x31
        /*41ee*/ 	.short	(.L_33 - .L_32)


	//   ....[0]....
.L_32:
        /*41f0*/ 	.word	0x00002dc0


	//   ....[1]....
        /*41f4*/ 	.word	0x00002e50


	//   ....[2]....
        /*41f8*/ 	.word	0x00004d20


	//   ....[3]....
        /*41fc*/ 	.word	0x00004d30


	//   ....[4]....
        /*4200*/ 	.word	0x00004d40


	//   ....[5]....
        /*4204*/ 	.word	0x00004d50


	//----- nvinfo : EIATTR_COOP_GROUP_MASK_REGIDS
	.align		4
.L_33:
        /*4208*/ 	.byte	0x04, 0x29
        /*420a*/ 	.short	(.L_35 - .L_34)


	//   ....[0]....
.L_34:
        /*420c*/ 	.word	0xffffffff


	//   ....[1]....
        /*4210*/ 	.word	0xffffffff


	//   ....[2]....
        /*4214*/ 	.word	0xffffffff


	//----- nvinfo : EIATTR_COOP_GROUP_INSTR_OFFSETS
	.align		4
.L_35:
        /*4218*/ 	.byte	0x04, 0x28
        /*421a*/ 	.short	(.L_37 - .L_36)


	//   ....[0]....
.L_36:
        /*421c*/ 	.word	0x00000160


	//   ....[1]....
        /*4220*/ 	.word	0x00000710


	//   ....[2]....
        /*4224*/ 	.word	0x00000d00


	//----- nvinfo : EIATTR_MBARRIER_INSTR_OFFSETS
	.align		4
.L_37:
        /*4228*/ 	.byte	0x04, 0x39
        /*422a*/ 	.short	(.L_39 - .L_38)


	//   ....[0]....
.L_38:
        /*422c*/ 	.word	0x00002f10
        /*4230*/ 	.word	0x000000ff
        /*4234*/ 	.word	0x00008000
        /*4238*/ 	.short	0x0100
        /*423a*/ 	.byte	0x08
	.zero		1


	//   ....[1]....
        /*423c*/ 	.word	0x00004e60
        /*4240*/ 	.word	0x000000ff
        /*4244*/ 	.word	0x00008000
        /*4248*/ 	.short	0x010a
        /*424a*/ 	.byte	0x08
	.zero		1


	//   ....[2]....
        /*424c*/ 	.word	0x00008870
        /*4250*/ 	.word	0x000000ff
        /*4254*/ 	.word	0x00008000
        /*4258*/ 	.short	0x0108
        /*425a*/ 	.byte	0x08
	.zero		1


	//   ....[3]....
        /*425c*/ 	.word	0x0000bea0
        /*4260*/ 	.word	0x000000ff
        /*4264*/ 	.word	0x00008000
        /*4268*/ 	.short	0x010a
        /*426a*/ 	.byte	0x08
	.zero		1


	//----- nvinfo : EIATTR_NUM_MBARRIERS
	.align		4
.L_39:
        /*426c*/ 	.byte	0x03, 0x38
        /*426e*/ 	.short	0x0001


	//----- nvinfo : EIATTR_EXIT_INSTR_OFFSETS
	.align		4
        /*4270*/ 	.byte	0x04, 0x1c
        /*4272*/ 	.short	(.L_41 - .L_40)


	//   ....[0]....
.L_40:
        /*4274*/ 	.word	0x0000be90


	//----- nvinfo : EIATTR_REQNTID
	.align		4
.L_41:
        /*4278*/ 	.byte	0x04, 0x10
        /*427a*/ 	.short	(.L_43 - .L_42)
.L_42:
        /*427c*/ 	.word	0x00000080
        /*4280*/ 	.word	0x00000001
        /*4284*/ 	.word	0x00000001


	//----- nvinfo : EIATTR_CRS_STACK_SIZE
	.align		4
.L_43:
        /*4288*/ 	.byte	0x04, 0x1e
        /*428a*/ 	.short	(.L_45 - .L_44)
.L_44:
        /*428c*/ 	.word	0x00000000


	//----- nvinfo : EIATTR_CBANK_PARAM_SIZE
	.align		4
.L_45:
        /*4290*/ 	.byte	0x03, 0x19
        /*4292*/ 	.short	0x0050


	//----- nvinfo : EIATTR_PARAM_CBANK
	.align		4
        /*4294*/ 	.byte	0x04, 0x0a
        /*4296*/ 	.short	(.L_47 - .L_46)
	.align		4
.L_46:
        /*4298*/ 	.word	index@(.nv.constant0.gluon_wgmma)
        /*429c*/ 	.short	0x0210
        /*429e*/ 	.short	0x0050


	//----- nvinfo : EIATTR_SW_WAR
	.align		4
.L_47:
        /*42a0*/ 	.byte	0x04, 0x36
        /*42a2*/ 	.short	(.L_49 - .L_48)
.L_48:
        /*42a4*/ 	.word	0x00000008
.L_49:


//--------------------- .nv.callgraph             --------------------------
	.section	.nv.callgraph,"",@"SHT_CUDA_CALLGRAPH"
	.align	4
	.sectionentsize	8
	.align		4
        /*0000*/ 	.word	0x00000000
	.align		4
        /*0004*/ 	.word	0xffffffff
	.align		4
        /*0008*/ 	.word	0x00000000
	.align		4
        /*000c*/ 	.word	0xfffffffe
	.align		4
        /*0010*/ 	.word	0x00000000
	.align		4
        /*0014*/ 	.word	0xfffffffd
	.align		4
        /*0018*/ 	.word	0x00000000
	.align		4
        /*001c*/ 	.word	0xfffffffc


//--------------------- .text.gluon_wgmma         --------------------------
	.section	.text.gluon_wgmma,"ax",@progbits
	.align	128
        .global         gluon_wgmma
        .type           gluon_wgmma,@function
        .size           gluon_wgmma,(.L_x_52 - gluon_wgmma)
        .other          gluon_wgmma,@"STO_CUDA_ENTRY STV_DEFAULT"
gluon_wgmma:
.text.gluon_wgmma:
[----:B------:R-:W1:Y:S01]  /*0000*/  LDC R1, c[0x0][0x28] ;  /* 0x00000a00ff017b82 */ /* 0x000e620000000800 */
[----:B------:R-:W2:Y:S07]  /*0010*/  S2R R252, SR_TID.X ;  /* 0x0000000000fc7919 */ /* 0x000eae0000002100 */
[----:B------:R-:W3:Y:S01]  /*0020*/  S2UR UR4, SR_CgaCtaId ;  /* 0x00000000000479c3 */ /* 0x000ee20000008800 */
[----:B------:R-:W-:Y:S01]  /*0030*/  UMOV UR8, 0x400 ;  /* 0x0000040000087882 */ /* 0x000fe20000000000 */
[----:B------:R-:W-:Y:S01]  /*0040*/  ULDC UR6, c[0x0][0xc] ;  /* 0x0000030000067ab9 */ /* 0x000fe20000000800 */
[----:B------:R-:W-:Y:S01]  /*0050*/  ULDC.64 UR48, c[0x0][0x250] ;  /* 0x0000940000307ab9 */ /* 0x000fe20000000a00 */
[----:B------:R-:W-:Y:S01]  /*0060*/  BSSY B0, `(.L_x_0) ;  /* 0x000001f000007945 */ /* 0x000fe20003800000 */
[----:B-1----:R-:W-:-:S03]  /*0070*/  VIADD R1, R1, 0xfffff530 ;  /* 0xfffff53001017836 */ /* 0x002fc60000000000 */
[----:B------:R-:W1:Y:S08]  /*0080*/  LDC R5, c[0x0][0x228] ;  /* 0x00008a00ff057b82 */ /* 0x000e700000000800 */
[----:B------:R-:W4:Y:S08]  /*0090*/  LDC R13, c[0x0][0x230] ;  /* 0x00008c00ff0d7b82 */ /* 0x000f300000000800 */
[----:B------:R-:W-:Y:S01]  /*00a0*/  S2UR UR51, SR_CTAID.Y ;  /* 0x00000000003379c3 */ /* 0x000fe20000002600 */
[----:B---3--:R-:W-:-:S03]  /*00b0*/  ULEA UR8, UR4, UR8, 0x18 ;  /* 0x0000000804087291 */ /* 0x008fc6000f8ec03f */
[----:B------:R-:W-:Y:S01]  /*00c0*/  ULDC UR4, c[0x0][0x10] ;  /* 0x0000040000047ab9 */ /* 0x000fe20000000800 */
[----:B--2---:R-:W-:-:S03]  /*00d0*/  LOP3.LUT R4, R252, 0x7f, RZ, 0xc0, !PT ;  /* 0x0000007ffc047812 */ /* 0x004fc600078ec0ff */
[----:B------:R-:W2:Y:S01]  /*00e0*/  S2UR UR5, SR_CTAID.Z ;  /* 0x00000000000579c3 */ /* 0x000ea20000002700 */
[----:B-1----:R-:W-:Y:S01]  /*00f0*/  VIADD R5, R5, 0xffffffff ;  /* 0xffffffff05057836 */ /* 0x002fe20000000000 */
[C---:B------:R-:W-:Y:S02]  /*0100*/  ISETP.GE.U32.AND P0, PT, R4.reuse, 0x20, PT ;  /* 0x000000200400780c */ /* 0x040fe40003f06070 */
[C---:B------:R-:W-:Y:S02]  /*0110*/  ISETP.NE.U32.AND P2, PT, R4.reuse, RZ, PT ;  /* 0x000000ff0400720c */ /* 0x040fe40003f45070 */
[----:B------:R-:W-:Y:S02]  /*0120*/  LEA R12, R4, UR8, 0x2 ;  /* 0x00000008040c7c11 */ /* 0x000fe4000f8e10ff */
[----:B------:R-:W1:Y:S01]  /*0130*/  S2UR UR52, SR_CTAID.X ;  /* 0x00000000003479c3 */ /* 0x000e620000002500 */
[----:B----4-:R-:W-:-:S06]  /*0140*/  VIADD R10, R13, 0xffffffff ;  /* 0xffffffff0d0a7836 */ /* 0x010fcc0000000000 */
[----:B------:R3:W-:Y:S01]  /*0150*/  @!P0 STS [R12], RZ ;  /* 0x000000ff0c008388 */ /* 0x0007e20000000800 */
[----:B------:R-:W-:-:S03]  /*0160*/  NOP ;  /* 0x0000000000007918 */ /* 0x000fc60000000000 */
[----:B------:R3:W-:Y:S01]  /*0170*/  @!P2 STS [UR8+0x24], R5 ;  /* 0x00002405ff00a988 */ /* 0x0007e20008000808 */
[----:B--2---:R-:W-:-:S03]  /*0180*/  UIMAD UR4, UR5, UR4, UR51 ;  /* 0x00000004050472a4 */ /* 0x004fc6000f8e0233 */
[----:B------:R3:W-:Y:S01]  /*0190*/  @!P2 STS [UR8+0x20], R10 ;  /* 0x0000200aff00a988 */ /* 0x0007e20008000808 */
[----:B-1----:R-:W-:-:S04]  /*01a0*/  UIMAD UR4, UR4, UR6, UR52 ;  /* 0x00000006040472a4 */ /* 0x002fc8000f8e0234 */
[----:B------:R-:W-:-:S04]  /*01b0*/  UIMAD UR4, UR4, 0x180, URZ ;  /* 0x00000180040478a4 */ /* 0x000fc8000f8e023f */
[----:B------:R-:W-:-:S04]  /*01c0*/  UIADD3 UR16, UP0, UR4, UR48, URZ ;  /* 0x0000003004107290 */ /* 0x000fc8000ff1e03f */
[----:B------:R-:W-:Y:S01]  /*01d0*/  ULEA.HI.X.SX32 UR17, UR4, UR49, 0x1, UP0 ;  /* 0x0000003104117291 */ /* 0x000fe200080f0e3f */
[----:B---3--:R-:W-:Y:S11]  /*01e0*/  @P2 BRA `(.L_x_1) ;  /* 0x0000000000182947 */ /* 0x008ff60003800000 */
[----:B------:R-:W1:Y:S01]  /*01f0*/  LDS R0, [UR8+0x8] ;  /* 0x00000808ff007984 */ /* 0x000e620008000800 */
[----:B------:R-:W2:Y:S01]  /*0200*/  LDC.64 R6, c[0x0][0x210] ;  /* 0x00008400ff067b82 */ /* 0x000ea20000000a00 */
[----:B------:R-:W-:Y:S02]  /*0210*/  IMAD.MOV.U32 R3, RZ, RZ, 0x70 ;  /* 0x00000070ff037424 */ /* 0x000fe400078e00ff */
[----:B--2---:R2:W-:Y:S03]  /*0220*/  STS.64 [UR8], R6 ;  /* 0x00000006ff007988 */ /* 0x0045e60008000a08 */
[----:B-1----:R-:W-:-:S05]  /*0230*/  LOP3.LUT R0, R0, 0x10, R3, 0xd8, !PT ;  /* 0x0000001000007812 */ /* 0x002fca00078ed803 */
[----:B------:R2:W-:Y:S02]  /*0240*/  STS [UR8+0x8], R0 ;  /* 0x00000800ff007988 */ /* 0x0005e40008000808 */
.L_x_1:
[----:B------:R-:W-:Y:S05]  /*0250*/  BSYNC B0 ;  /* 0x0000000000007941 */ /* 0x000fea0003800000 */
.L_x_0:
[----:B------:R-:W-:Y:S04]  /*0260*/  BSSY B0, `(.L_x_2) ;  /* 0x000000a000007945 */ /* 0x000fe80003800000 */
[----:B------:R-:W-:Y:S05]  /*0270*/  @P2 BRA `(.L_x_3) ;  /* 0x0000000000202947 */ /* 0x000fea0003800000 */
[----:B--2---:R-:W1:Y:S01]  /*0280*/  LDS R0, [UR8+0x34] ;  /* 0x00003408ff007984 */ /* 0x004e620008000800 */
[----:B------:R-:W-:Y:S02]  /*0290*/  IMAD.MOV.U32 R3, RZ, RZ, 0x1f000000 ;  /* 0x1f000000ff037424 */ /* 0x000fe400078e00ff */
[----:B------:R-:W-:Y:S01]  /*02a0*/  @!P2 IMAD.MOV.U32 R2, RZ, RZ, 0xff ;  /* 0x000000ffff02a424 */ /* 0x000fe200078e00ff */
[----:B------:R-:W2:Y:S02]  /*02b0*/  @!P2 LDS R7, [UR8+0x38] ;  /* 0x00003808ff07a984 */ /* 0x000ea40008000800 */
[----:B-1----:R-:W-:Y:S02]  /*02c0*/  LOP3.LUT R0, R0, 0xff000000, R3, 0xb8, !PT ;  /* 0xff00000000007812 */ /* 0x002fe400078eb803 */
[----:B--2---:R-:W-:-:S03]  /*02d0*/  @!P2 LOP3.LUT R2, R7, 0xff, R2, 0xb8, !PT ;  /* 0x000000ff0702a812 */ /* 0x004fc600078eb802 */
[----:B------:R1:W-:Y:S04]  /*02e0*/  STS [UR8+0x34], R0 ;  /* 0x00003400ff007988 */ /* 0x0003e80008000808 */
[----:B------:R1:W-:Y:S02]  /*02f0*/  @!P2 STS [UR8+0x38], R2 ;  /* 0x00003802ff00a988 */ /* 0x0003e40008000808 */
.L_x_3:
[----:B------:R-:W-:Y:S05]  /*0300*/  BSYNC B0 ;  /* 0x0000000000007941 */ /* 0x000fea0003800000 */
.L_x_2:
[----:B------:R-:W-:Y:S04]  /*0310*/  BSSY B0, `(.L_x_4) ;  /* 0x000000e000007945 */ /* 0x000fe80003800000 */
[----:B------:R-:W-:Y:S05]  /*0320*/  @P2 BRA `(.L_x_5) ;  /* 0x0000000000302947 */ /* 0x000fea0003800000 */
[----:B-1----:R-:W1:Y:S01]  /*0330*/  LDS R2, [UR8+0x34] ;  /* 0x00003408ff027984 */ /* 0x002e620008000800 */
[----:B------:R-:W3:Y:S03]  /*0340*/  LDC.64 R8, c[0x0][0x238] ;  /* 0x00008e00ff087b82 */ /* 0x000ee60000000a00 */
[----:B--2---:R-:W2:Y:S01]  /*0350*/  LDS R0, [UR8+0x1c] ;  /* 0x00001c08ff007984 */ /* 0x004ea20008000800 */
[C---:B---3--:R-:W-:Y:S01]  /*0360*/  SHF.L.U64.HI R6, R8.reuse, 0x1, R9 ;  /* 0x0000000108067819 */ /* 0x048fe20000010209 */
[----:B------:R-:W-:-:S03]  /*0370*/  IMAD.SHL.U32 R3, R8, 0x2, RZ ;  /* 0x0000000208037824 */ /* 0x000fc600078e00ff */
[--C-:B------:R-:W-:Y:S02]  /*0380*/  SHF.R.U32.HI R7, RZ, 0x4, R6.reuse ;  /* 0x00000004ff077819 */ /* 0x100fe40000011606 */
[----:B------:R-:W-:-:S05]  /*0390*/  SHF.R.U64 R3, R3, 0x4, R6 ;  /* 0x0000000403037819 */ /* 0x000fca0000001206 */
[----:B------:R3:W-:Y:S01]  /*03a0*/  STS [UR8+0xc], R3 ;  /* 0x00000c03ff007988 */ /* 0x0007e20008000808 */
[----:B-1----:R-:W-:Y:S02]  /*03b0*/  LOP3.LUT R2, R2, 0x7, RZ, 0xb8, !PT ;  /* 0x0000000702027812 */ /* 0x002fe400078eb8ff */
[----:B--2---:R-:W-:-:S03]  /*03c0*/  LOP3.LUT R0, R0, 0xf, R7, 0xb8, !PT ;  /* 0x0000000f00007812 */ /* 0x004fc600078eb807 */
[----:B------:R3:W-:Y:S04]  /*03d0*/  STS [UR8+0x34], R2 ;  /* 0x00003402ff007988 */ /* 0x0007e80008000808 */
[----:B------:R3:W-:Y:S02]  /*03e0*/  STS [UR8+0x1c], R0 ;  /* 0x00001c00ff007988 */ /* 0x0007e40008000808 */
.L_x_5:
[----:B------:R-:W-:Y:S05]  /*03f0*/  BSYNC B0 ;  /* 0x0000000000007941 */ /* 0x000fea0003800000 */
.L_x_4:
[----:B------:R-:W-:Y:S04]  /*0400*/  BSSY B1, `(.L_x_6) ;  /* 0x000001b000017945 */ /* 0x000fe80003800000 */
[----:B------:R-:W-:Y:S01]  /*0410*/  BSSY B0, `(.L_x_7) ;  /* 0x0000016000007945 */ /* 0x000fe20003800000 */
[----:B-123--:R-:W-:-:S03]  /*0420*/  IMAD.MOV.U32 R0, RZ, RZ, RZ ;  /* 0x000000ffff007224 */ /* 0x00efc600078e00ff */
[----:B------:R-:W-:Y:S05]  /*0430*/  @P2 BRA `(.L_x_8) ;  /* 0x0000000000202947 */ /* 0x000fea0003800000 */
[----:B------:R-:W1:Y:S02]  /*0440*/  LDS R2, [UR8+0x34] ;  /* 0x00003408ff027984 */ /* 0x000e640008000800 */
[----:B-1----:R-:W-:-:S05]  /*0450*/  LOP3.LUT R2, R2, 0x38, RZ, 0xb8, !PT ;  /* 0x0000003802027812 */ /* 0x002fca00078eb8ff */
[----:B------:R1:W-:Y:S01]  /*0460*/  STS [UR8+0x34], R2 ;  /* 0x00003402ff007988 */ /* 0x0003e20008000808 */
[----:B------:R-:W-:Y:S05]  /*0470*/  @P2 BRA `(.L_x_9) ;  /* 0x0000000000202947 */ /* 0x000fea0003800000 */
[----:B-1----:R-:W1:Y:S01]  /*0480*/  LDS R2, [UR8+0x8] ;  /* 0x00000808ff027984 */ /* 0x002e620008000800 */
[----:B------:R-:W-:-:S05]  /*0490*/  IMAD.MOV.U32 R3, RZ, RZ, 0x780 ;  /* 0x00000780ff037424 */ /* 0x000fca00078e00ff */
[----:B-1----:R-:W-:-:S05]  /*04a0*/  LOP3.LUT R2, R2, 0x500, R3, 0xd8, !PT ;  /* 0x0000050002027812 */ /* 0x002fca00078ed803 */
[----:B------:R1:W-:Y:S02]  /*04b0*/  STS [UR8+0x8], R2 ;  /* 0x00000802ff007988 */ /* 0x0003e40008000808 */
.L_x_8:
[----:B------:R-:W-:Y:S05]  /*04c0*/  @P2 BRA `(.L_x_10) ;  /* 0x0000000000282947 */ /* 0x000fea0003800000 */
[----:B-1----:R-:W1:Y:S02]  /*04d0*/  LDS R2, [UR8+0x8] ;  /* 0x00000808ff027984 */ /* 0x002e640008000800 */
[----:B-1----:R-:W-:-:S05]  /*04e0*/  LOP3.LUT R2, R2, 0x1800, RZ, 0xb8, !PT ;  /* 0x0000180002027812 */ /* 0x002fca00078eb8ff */
[----:B------:R2:W-:Y:S02]  /*04f0*/  STS [UR8+0x8], R2 ;  /* 0x00000802ff007988 */ /* 0x0005e40008000808 */
.L_x_9:
[----:B------:R-:W-:Y:S05]  /*0500*/  @P2 BREAK B0 ;  /* 0x0000000000002942 */ /* 0x000fea0003800000 */
[----:B------:R-:W-:Y:S05]  /*0510*/  @P2 BRA `(.L_x_11) ;  /* 0x0000000000242947 */ /* 0x000fea0003800000 */
[----:B------:R-:W3:Y:S01]  /*0520*/  LDS R3, [UR8+0x8] ;  /* 0x00000808ff037984 */ /* 0x000ee20008000800 */
[----:B-12---:R-:W-:-:S05]  /*0530*/  IMAD.MOV.U32 R2, RZ, RZ, 0x6000 ;  /* 0x00006000ff027424 */ /* 0x006fca00078e00ff */
[----:B---3--:R-:W-:-:S04]  /*0540*/  LOP3.LUT R2, R3, 0x4000, R2, 0xd8, !PT ;  /* 0x0000400003027812 */ /* 0x008fc800078ed802 */
[----:B------:R-:W-:-:S05]  /*0550*/  LOP3.LUT R2, R2, 0x400000, RZ, 0xb8, !PT ;  /* 0x0040000002027812 */ /* 0x000fca00078eb8ff */
[----:B------:R2:W-:Y:S02]  /*0560*/  STS [UR8+0x8], R2 ;  /* 0x00000802ff007988 */ /* 0x0005e40008000808 */
.L_x_10:
[----:B------:R-:W-:Y:S05]  /*0570*/  BSYNC B0 ;  /* 0x0000000000007941 */ /* 0x000fea0003800000 */
.L_x_7:
[----:B-12---:R-:W1:Y:S02]  /*0580*/  @!P2 LDS R2, [UR8+0x8] ;  /* 0x00000808ff02a984 */ /* 0x006e640008000800 */
[----:B-1----:R-:W-:-:S05]  /*0590*/  @!P2 LOP3.LUT R2, R2, 0x8000, RZ, 0xb8, !PT ;  /* 0x000080000202a812 */ /* 0x002fca00078eb8ff */
[----:B------:R3:W-:Y:S02]  /*05a0*/  @!P2 STS [UR8+0x8], R2 ;  /* 0x00000802ff00a988 */ /* 0x0007e40008000808 */
.L_x_11:
[----:B------:R-:W-:Y:S05]  /*05b0*/  BSYNC B1 ;  /* 0x0000000000017941 */ /* 0x000fea0003800000 */
.L_x_6:
[----:B------:R-:W-:Y:S05]  /*05c0*/  WARPSYNC.ALL ;  /* 0x0000000000007948 */ /* 0x000fea0003800000 */
[----:B------:R-:W-:Y:S05]  /*05d0*/  @P0 BRA `(.L_x_12) ;  /* 0x0000000000280947 */ /* 0x000fea0003800000 */
[----:B-123--:R-:W1:Y:S01]  /*05e0*/  S2R R2, SR_LANEID ;  /* 0x0000000000027919 */ /* 0x00ee620000000000 */
[----:B------:R-:W-:Y:S05]  /*05f0*/  WARPSYNC.ALL ;  /* 0x0000000000007948 */ /* 0x000fea0003800000 */
[----:B-1----:R-:W-:-:S05]  /*0600*/  IMAD.SHL.U32 R6, R2, 0x4, RZ ;  /* 0x0000000402067824 */ /* 0x002fca00078e00ff */
[----:B------:R-:W1:Y:S01]  /*0610*/  LDS R7, [R6+UR8] ;  /* 0x0000000806077984 */ /* 0x000e620008000800 */
[----:B------:R-:W-:-:S05]  /*0620*/  IADD3 R2, P1, R6, UR16, RZ ;  /* 0x0000001006027c10 */ /* 0x000fca000ff3e0ff */
[----:B------:R-:W-:-:S05]  /*0630*/  IMAD.X R3, RZ, RZ, UR17, P1 ;  /* 0x00000011ff037e24 */ /* 0x000fca00088e06ff */
[----:B-1----:R4:W5:Y:S01]  /*0640*/  ATOMG.E.EXCH.STRONG.GPU PT, RZ, [R2], R7 ;  /* 0x0000000702ff73a8 */ /* 0x00296200041ee100 */
[----:B------:R-:W-:-:S04]  /*0650*/  DEPBAR {5,4,3,2,1,0} ;  /* 0x0000003f0000791a */ /* 0x000fc80000000000 */
[----:B------:R4:W-:Y:S01]  /*0660*/  UTMACCTL.IV [UR16] ;  /* 0x00000000100079b9 */ /* 0x0009e20008000000 */
[----:B------:R-:W-:Y:S01]  /*0670*/  NOP ;  /* 0x0000000000007918 */ /* 0x000fe20000000000 */
.L_x_12:
[----:B------:R-:W-:Y:S05]  /*0680*/  @P0 BRA `(.L_x_13) ;  /* 0x00000000000c0947 */ /* 0x000fea0003800000 */
[----:B------:R0:W-:Y:S01]  /*0690*/  UTMACMDFLUSH ;  /* 0x00000000000079b7 */ /* 0x0001e20000000000 */
[----:B------:R-:W-:Y:S05]  /*06a0*/  @P0 BRA `(.L_x_13) ;  /* 0x0000000000040947 */ /* 0x000fea0003800000 */
[----:B------:R-:W-:-:S04]  /*06b0*/  DEPBAR.LE SB0, 0x0 ;  /* 0x000080000000791a */ /* 0x000fc80000000000 */
.L_x_13:
[----:B------:R-:W-:Y:S05]  /*06c0*/  WARPSYNC.ALL ;  /* 0x0000000000007948 */ /* 0x000fea0003800000 */
[----:B-----5:R-:W-:Y:S06]  /*06d0*/  BAR.SYNC.DEFER_BLOCKING 0x0 ;  /* 0x0000000000007b1d */ /* 0x020fec0000010000 */
[----:B------:R-:W-:Y:S02]  /*06e0*/  BSSY B1, `(.L_x_14) ;  /* 0x000000b000017945 */ /* 0x000fe40003800000 */
[----:B------:R-:W-:Y:S06]  /*06f0*/  BAR.SYNC.DEFER_BLOCKING 0x0 ;  /* 0x0000000000007b1d */ /* 0x000fec0000010000 */
[----:B------:R1:W-:Y:S01]  /*0700*/  @!P0 STS [R12], RZ ;  /* 0x000000ff0c008388 */ /* 0x0003e20000000800 */
[----:B------:R-:W-:Y:S01]  /*0710*/  NOP ;  /* 0x0000000000007918 */ /* 0x000fe20000000000 */
[----:B------:R-:W-:Y:S05]  /*0720*/  @P2 BRA `(.L_x_15) ;  /* 0x0000000000182947 */ /* 0x000fea0003800000 */
[----:B-1234-:R-:W1:Y:S01]  /*0730*/  LDS R2, [UR8+0x8] ;  /* 0x00000808ff027984 */ /* 0x01ee620008000800 */
[----:B------:R-:W2:Y:S01]  /*0740*/  LDC.64 R6, c[0x0][0x218] ;  /* 0x00008600ff067b82 */ /* 0x000ea20000000a00 */
[----:B------:R-:W-:Y:S02]  /*0750*/  IMAD.MOV.U32 R3, RZ, RZ, 0x70 ;  /* 0x00000070ff037424 */ /* 0x000fe400078e00ff */
[----:B--2---:R2:W-:Y:S03]  /*0760*/  STS.64 [UR8], R6 ;  /* 0x00000006ff007988 */ /* 0x0045e60008000a08 */
[----:B-1----:R-:W-:-:S05]  /*0770*/  LOP3.LUT R2, R2, 0x10, R3, 0xd8, !PT ;  /* 0x0000001002027812 */ /* 0x002fca00078ed803 */
[----:B------:R2:W-:Y:S02]  /*0780*/  STS [UR8+0x8], R2 ;  /* 0x00000802ff007988 */ /* 0x0005e40008000808 */
.L_x_15:
[----:B----4-:R-:W-:Y:S05]  /*0790*/  BSYNC B1 ;  /* 0x0000000000017941 */ /* 0x010fea0003800000 */
.L_x_14:
[----:B------:R-:W-:Y:S04]  /*07a0*/  BSSY B2, `(.L_x_16) ;  /* 0x000000f000027945 */ /* 0x000fe80003800000 */
[----:B------:R-:W-:Y:S04]  /*07b0*/  BSSY B1, `(.L_x_17) ;  /* 0x000000c000017945 */ /* 0x000fe80003800000 */
[----:B------:R-:W-:Y:S05]  /*07c0*/  @P2 BRA `(.L_x_18) ;  /* 0x0000000000282947 */ /* 0x000fea0003800000 */
[----:B-123--:R-:W1:Y:S01]  /*07d0*/  LDS R2, [UR8+0x34] ;  /* 0x00003408ff027984 */ /* 0x00ee620008000800 */
[----:B------:R-:W-:Y:S01]  /*07e0*/  IMAD.MOV.U32 R3, RZ, RZ, 0x1f000000 ;  /* 0x1f000000ff037424 */ /* 0x000fe200078e00ff */
[----:B------:R-:W-:Y:S05]  /*07f0*/  @P2 BREAK B1 ;  /* 0x0000000000012942 */ /* 0x000fea0003800000 */
[----:B-1----:R-:W-:-:S05]  /*0800*/  LOP3.LUT R2, R2, 0xff000000, R3, 0xb8, !PT ;  /* 0xff00000002027812 */ /* 0x002fca00078eb803 */
[----:B------:R1:W-:Y:S01]  /*0810*/  STS [UR8+0x34], R2 ;  /* 0x00003402ff007988 */ /* 0x0003e20008000808 */
[----:B------:R-:W-:Y:S05]  /*0820*/  @P2 BRA `(.L_x_19) ;  /* 0x0000000000182947 */ /* 0x000fea0003800000 */
[----:B-1----:R-:W1:Y:S01]  /*0830*/  LDS R2, [UR8+0x38] ;  /* 0x00003808ff027984 */ /* 0x002e620008000800 */
[----:B------:R-:W-:-:S05]  /*0840*/  IMAD.MOV.U32 R3, RZ, RZ, 0xff ;  /* 0x000000ffff037424 */ /* 0x000fca00078e00ff */
[----:B-1----:R-:W-:-:S05]  /*0850*/  LOP3.LUT R2, R2, 0xff, R3, 0xb8, !PT ;  /* 0x000000ff02027812 */ /* 0x002fca00078eb803 */
[----:B------:R4:W-:Y:S02]  /*0860*/  STS [UR8+0x38], R2 ;  /* 0x00003802ff007988 */ /* 0x0009e40008000808 */
.L_x_18:
[----:B------:R-:W-:Y:S05]  /*0870*/  BSYNC B1 ;  /* 0x0000000000017941 */ /* 0x000fea0003800000 */
.L_x_17:
[----:B------:R1:W-:Y:S02]  /*0880*/  @!P2 STS [UR8+0x20], R10 ;  /* 0x0000200aff00a988 */ /* 0x0003e40008000808 */
.L_x_19:
[----:B------:R-:W-:Y:S05]  /*0890*/  BSYNC B2 ;  /* 0x0000000000027941 */ /* 0x000fea0003800000 */
.L_x_16:
[----:B------:R-:W-:Y:S05]  /*08a0*/  WARPSYNC.ALL ;  /* 0x0000000000007948 */ /* 0x000fea0003800000 */
[----:B--2---:R-:W2:Y:S01]  /*08b0*/  LDC R6, c[0x0][0x22c] ;  /* 0x00008b00ff067b82 */ /* 0x004ea20000000800 */
[----:B------:R-:W-:Y:S01]  /*08c0*/  BSSY B2, `(.L_x_20) ;  /* 0x0000010000027945 */ /* 0x000fe20003800000 */
[----:B--2---:R-:W-:-:S05]  /*08d0*/  VIADD R6, R6, 0xffffffff ;  /* 0xffffffff06067836 */ /* 0x004fca0000000000 */
[----:B------:R2:W-:Y:S01]  /*08e0*/  @!P2 STS [UR8+0x24], R6 ;  /* 0x00002406ff00a988 */ /* 0x0005e20008000808 */
[----:B------:R-:W-:Y:S05]  /*08f0*/  @P2 BRA `(.L_x_21) ;  /* 0x0000000000302947 */ /* 0x000fea0003800000 */
[----:B------:R-:W5:Y:S01]  /*0900*/  LDS R3, [UR8+0x34] ;  /* 0x00003408ff037984 */ /* 0x000f620008000800 */
[----:B-1----:R-:W1:Y:S03]  /*0910*/  LDC.64 R10, c[0x0][0x240] ;  /* 0x00009000ff0a7b82 */ /* 0x002e660000000a00 */
[----:B---34-:R-:W3:Y:S01]  /*0920*/  LDS R2, [UR8+0x1c] ;  /* 0x00001c08ff027984 */ /* 0x018ee20008000800 */
[C---:B-1----:R-:W-:Y:S01]  /*0930*/  SHF.L.U64.HI R8, R10.reuse, 0x1, R11 ;  /* 0x000000010a087819 */ /* 0x042fe2000001020b */
[----:B------:R-:W-:-:S03]  /*0940*/  IMAD.SHL.U32 R7, R10, 0x2, RZ ;  /* 0x000000020a077824 */ /* 0x000fc600078e00ff */
[--C-:B------:R-:W-:Y:S02]  /*0950*/  SHF.R.U32.HI R9, RZ, 0x4, R8.reuse ;  /* 0x00000004ff097819 */ /* 0x100fe40000011608 */
[----:B------:R-:W-:-:S05]  /*0960*/  SHF.R.U64 R7, R7, 0x4, R8 ;  /* 0x0000000407077819 */ /* 0x000fca0000001208 */
[----:B------:R1:W-:Y:S01]  /*0970*/  STS [UR8+0xc], R7 ;  /* 0x00000c07ff007988 */ /* 0x0003e20008000808 */
[----:B-----5:R-:W-:Y:S02]  /*0980*/  LOP3.LUT R3, R3, 0x7, RZ, 0xb8, !PT ;  /* 0x0000000703037812 */ /* 0x020fe400078eb8ff */
[----:B---3--:R-:W-:-:S03]  /*0990*/  LOP3.LUT R2, R2, 0xf, R9, 0xb8, !PT ;  /* 0x0000000f02027812 */ /* 0x008fc600078eb809 */
[----:B------:R1:W-:Y:S04]  /*09a0*/  STS [UR8+0x34], R3 ;  /* 0x00003403ff007988 */ /* 0x0003e80008000808 */
[----:B------:R1:W-:Y:S02]  /*09b0*/  STS [UR8+0x1c], R2 ;  /* 0x00001c02ff007988 */ /* 0x0003e40008000808 */
.L_x_21:
[----:B------:R-:W-:Y:S05]  /*09c0*/  BSYNC B2 ;  /* 0x0000000000027941 */ /* 0x000fea0003800000 */
.L_x_20:
[----:B------:R-:W-:Y:S04]  /*09d0*/  BSSY B3, `(.L_x_22) ;  /* 0x000001a000037945 */ /* 0x000fe80003800000 */
[----:B------:R-:W-:Y:S04]  /*09e0*/  BSSY B2, `(.L_x_23) ;  /* 0x0000015000027945 */ /* 0x000fe80003800000 */
[----:B------:R-:W-:Y:S05]  /*09f0*/  @P2 BRA `(.L_x_24) ;  /* 0x0000000000202947 */ /* 0x000fea0003800000 */
[----:B-1-34-:R-:W1:Y:S02]  /*0a00*/  LDS R2, [UR8+0x34] ;  /* 0x00003408ff027984 */ /* 0x01ae640008000800 */
[----:B-1----:R-:W-:-:S05]  /*0a10*/  LOP3.LUT R2, R2, 0x38, RZ, 0xb8, !PT ;  /* 0x0000003802027812 */ /* 0x002fca00078eb8ff */
[----:B------:R1:W-:Y:S01]  /*0a20*/  STS [UR8+0x34], R2 ;  /* 0x00003402ff007988 */ /* 0x0003e20008000808 */
[----:B------:R-:W-:Y:S05]  /*0a30*/  @P2 BRA `(.L_x_25) ;  /* 0x0000000000202947 */ /* 0x000fea0003800000 */
[----:B-1----:R-:W1:Y:S01]  /*0a40*/  LDS R2, [UR8+0x8] ;  /* 0x00000808ff027984 */ /* 0x002e620008000800 */
[----:B------:R-:W-:-:S05]  /*0a50*/  IMAD.MOV.U32 R3, RZ, RZ, 0x780 ;  /* 0x00000780ff037424 */ /* 0x000fca00078e00ff */
[----:B-1----:R-:W-:-:S05]  /*0a60*/  LOP3.LUT R2, R2, 0x500, R3, 0xd8, !PT ;  /* 0x0000050002027812 */ /* 0x002fca00078ed803 */
[----:B------:R1:W-:Y:S02]  /*0a70*/  STS [UR8+0x8], R2 ;  /* 0x00000802ff007988 */ /* 0x0003e40008000808 */
.L_x_24:
[----:B------:R-:W-:Y:S05]  /*0a80*/  @P2 BRA `(.L_x_26) ;  /* 0x0000000000282947 */ /* 0x000fea0003800000 */
[----:B-1-34-:R-:W1:Y:S02]  /*0a90*/  LDS R2, [UR8+0x8] ;  /* 0x00000808ff027984 */ /* 0x01ae640008000800 */
[----:B-1----:R-:W-:-:S05]  /*0aa0*/  LOP3.LUT R2, R2, 0x1800, RZ, 0xb8, !PT ;  /* 0x0000180002027812 */ /* 0x002fca00078eb8ff */
[----:B------:R3:W-:Y:S02]  /*0ab0*/  STS [UR8+0x8], R2 ;  /* 0x00000802ff007988 */ /* 0x0007e40008000808 */
.L_x_25:
[----:B------:R-:W-:Y:S05]  /*0ac0*/  @P2 BREAK B2 ;  /* 0x0000000000022942 */ /* 0x000fea0003800000 */
[----:B------:R-:W-:Y:S05]  /*0ad0*/  @P2 BRA `(.L_x_27) ;  /* 0x0000000000242947 */ /* 0x000fea0003800000 */
[----:B-1-3--:R-:W1:Y:S01]  /*0ae0*/  LDS R2, [UR8+0x8] ;  /* 0x00000808ff027984 */ /* 0x00ae620008000800 */
[----:B------:R-:W-:-:S05]  /*0af0*/  IMAD.MOV.U32 R3, RZ, RZ, 0x6000 ;  /* 0x00006000ff037424 */ /* 0x000fca00078e00ff */
[----:B-1----:R-:W-:-:S04]  /*0b00*/  LOP3.LUT R2, R2, 0x4000, R3, 0xd8, !PT ;  /* 0x0000400002027812 */ /* 0x002fc800078ed803 */
[----:B------:R-:W-:-:S05]  /*0b10*/  LOP3.LUT R2, R2, 0x400000, RZ, 0xb8, !PT ;  /* 0x0040000002027812 */ /* 0x000fca00078eb8ff */
[----:B------:R1:W-:Y:S02]  /*0b20*/  STS [UR8+0x8], R2 ;  /* 0x00000802ff007988 */ /* 0x0003e40008000808 */
.L_x_26:
[----:B------:R-:W-:Y:S05]  /*0b30*/  BSYNC B2 ;  /* 0x0000000000027941 */ /* 0x000fea0003800000 */
.L_x_23:
[----:B-1-34-:R-:W1:Y:S02]  /*0b40*/  @!P2 LDS R2, [UR8+0x8] ;  /* 0x00000808ff02a984 */ /* 0x01ae640008000800 */
[----:B-1----:R-:W-:-:S05]  /*0b50*/  @!P2 LOP3.LUT R2, R2, 0x8000, RZ, 0xb8, !PT ;  /* 0x000080000202a812 */ /* 0x002fca00078eb8ff */
[----:B------:R4:W-:Y:S02]  /*0b60*/  @!P2 STS [UR8+0x8], R2 ;  /* 0x00000802ff00a988 */ /* 0x0009e40008000808 */
.L_x_27:
[----:B------:R-:W-:Y:S05]  /*0b70*/  BSYNC B3 ;  /* 0x0000000000037941 */ /* 0x000fea0003800000 */
.L_x_22:
[----:B------:R-:W-:Y:S05]  /*0b80*/  WARPSYNC.ALL ;  /* 0x0000000000007948 */ /* 0x000fea0003800000 */
[----:B------:R-:W-:-:S04]  /*0b90*/  UIADD3 UR19, UR4, 0x80, URZ ;  /* 0x0000008004137890 */ /* 0x000fc8000fffe03f */
[----:B------:R-:W-:-:S04]  /*0ba0*/  UIADD3 UR18, UP0, UR19, UR48, URZ ;  /* 0x0000003013127290 */ /* 0x000fc8000ff1e03f */
[----:B------:R-:W-:Y:S01]  /*0bb0*/  ULEA.HI.X.SX32 UR19, UR19, UR49, 0x1, UP0 ;  /* 0x0000003113137291 */ /* 0x000fe200080f0e3f */
[----:B------:R-:W-:Y:S11]  /*0bc0*/  @P0 BRA `(.L_x_28) ;  /* 0x0000000000280947 */ /* 0x000ff60003800000 */
[----:B-1-34-:R-:W1:Y:S01]  /*0bd0*/  S2R R2, SR_LANEID ;  /* 0x0000000000027919 */ /* 0x01ae620000000000 */
        /* <DEDUP_REMOVED lines=9> */
.L_x_28:
[----:B------:R-:W-:Y:S05]  /*0c70*/  @P0 BRA `(.L_x_29) ;  /* 0x00000000000c0947 */ /* 0x000fea0003800000 */
[----:B------:R0:W-:Y:S01]  /*0c80*/  UTMACMDFLUSH ;  /* 0x00000000000079b7 */ /* 0x0001e20000000000 */
[----:B------:R-:W-:Y:S05]  /*0c90*/  @P0 BRA `(.L_x_29) ;  /* 0x0000000000040947 */ /* 0x000fea0003800000 */
[----:B------:R-:W-:-:S04]  /*0ca0*/  DEPBAR.LE SB0, 0x0 ;  /* 0x000080000000791a */ /* 0x000fc80000000000 */
.L_x_29:
[----:B------:R-:W-:Y:S05]  /*0cb0*/  WARPSYNC.ALL ;  /* 0x0000000000007948 */ /* 0x000fea0003800000 */
[----:B-----5:R-:W-:Y:S06]  /*0cc0*/  BAR.SYNC.DEFER_BLOCKING 0x0 ;  /* 0x0000000000007b1d */ /* 0x020fec0000010000 */
[----:B------:R-:W-:Y:S02]  /*0cd0*/  BSSY B3, `(.L_x_30) ;  /* 0x000000b000037945 */ /* 0x000fe40003800000 */
[----:B------:R-:W-:Y:S06]  /*0ce0*/  BAR.SYNC.DEFER_BLOCKING 0x0 ;  /* 0x0000000000007b1d */ /* 0x000fec0000010000 */
[----:B------:R1:W-:Y:S01]  /*0cf0*/  @!P0 STS [R12], RZ ;  /* 0x000000ff0c008388 */ /* 0x0003e20000000800 */
[----:B------:R-:W-:Y:S01]  /*0d00*/  NOP ;  /* 0x0000000000007918 */ /* 0x000fe20000000000 */
[----:B------:R-:W-:Y:S05]  /*0d10*/  @P2 BRA `(.L_x_31) ;  /* 0x0000000000182947 */ /* 0x000fea0003800000 */
[----:B-1-34-:R-:W1:Y:S01]  /*0d20*/  LDS R2, [UR8+0x8] ;  /* 0x00000808ff027984 */ /* 0x01ae620008000800 */
[----:B------:R-:W3:Y:S01]  /*0d30*/  LDC.64 R8, c[0x0][0x220] ;  /* 0x00008800ff087b82 */ /* 0x000ee20000000a00 */
[----:B------:R-:W-:Y:S02]  /*0d40*/  IMAD.MOV.U32 R3, RZ, RZ, 0x70 ;  /* 0x00000070ff037424 */ /* 0x000fe400078e00ff */
[----:B---3--:R3:W-:Y:S03]  /*0d50*/  STS.64 [UR8], R8 ;  /* 0x00000008ff007988 */ /* 0x0087e60008000a08 */
[----:B-1----:R-:W-:-:S05]  /*0d60*/  LOP3.LUT R2, R2, 0x10, R3, 0xd8, !PT ;  /* 0x0000001002027812 */ /* 0x002fca00078ed803 */
[----:B------:R3:W-:Y:S02]  /*0d70*/  STS [UR8+0x8], R2 ;  /* 0x00000802ff007988 */ /* 0x0007e40008000808 */
.L_x_31:
[----:B-1----:R-:W-:Y:S05]  /*0d80*/  BSYNC B3 ;  /* 0x0000000000037941 */ /* 0x002fea0003800000 */
.L_x_30:
[----:B------:R-:W-:Y:S04]  /*0d90*/  BSSY B4, `(.L_x_32) ;  /* 0x0000011000047945 */ /* 0x000fe80003800000 */
[----:B------:R-:W-:Y:S04]  /*0da0*/  BSSY B3, `(.L_x_33) ;  /* 0x000000e000037945 */ /* 0x000fe80003800000 */
[----:B------:R-:W-:Y:S05]  /*0db0*/  @P2 BRA `(.L_x_34) ;  /* 0x0000000000242947 */ /* 0x000fea0003800000 */
[----:B---34-:R-:W1:Y:S01]  /*0dc0*/  LDS R2, [UR8+0x34] ;  /* 0x00003408ff027984 */ /* 0x018e620008000800 */
[----:B------:R-:W-:-:S05]  /*0dd0*/  IMAD.MOV.U32 R3, RZ, RZ, 0x3f000000 ;  /* 0x3f000000ff037424 */ /* 0x000fca00078e00ff */
[----:B-1----:R-:W-:-:S05]  /*0de0*/  LOP3.LUT R2, R2, 0xff000000, R3, 0xb8, !PT ;  /* 0xff00000002027812 */ /* 0x002fca00078eb803 */
[----:B------:R1:W-:Y:S01]  /*0df0*/  STS [UR8+0x34], R2 ;  /* 0x00003402ff007988 */ /* 0x0003e20008000808 */
[----:B------:R-:W-:Y:S05]  /*0e00*/  @P2 BRA `(.L_x_35) ;  /* 0x00000000001c2947 */ /* 0x000fea0003800000 */
[----:B-1----:R-:W1:Y:S01]  /*0e10*/  LDS R2, [UR8+0x38] ;  /* 0x00003808ff027984 */ /* 0x002e620008000800 */
[----:B------:R-:W-:-:S05]  /*0e20*/  IMAD.MOV.U32 R3, RZ, RZ, 0xff ;  /* 0x000000ffff037424 */ /* 0x000fca00078e00ff */
[----:B-1----:R-:W-:-:S05]  /*0e30*/  LOP3.LUT R2, R2, 0xff, R3, 0xb8, !PT ;  /* 0x000000ff02027812 */ /* 0x002fca00078eb803 */
[----:B------:R1:W-:Y:S02]  /*0e40*/  STS [UR8+0x38], R2 ;  /* 0x00003802ff007988 */ /* 0x0003e40008000808 */
.L_x_34:
[----:B------:R-:W-:Y:S05]  /*0e50*/  @P2 BREAK B3 ;  /* 0x0000000000032942 */ /* 0x000fea0003800000 */
[----:B------:R-:W-:Y:S05]  /*0e60*/  @P2 BRA `(.L_x_36) ;  /* 0x00000000000c2947 */ /* 0x000fea0003800000 */
[----:B------:R1:W-:Y:S02]  /*0e70*/  STS [UR8+0x20], R6 ;  /* 0x00002006ff007988 */ /* 0x0003e40008000808 */
.L_x_35:
[----:B------:R-:W-:Y:S05]  /*0e80*/  BSYNC B3 ;  /* 0x0000000000037941 */ /* 0x000fea0003800000 */
.L_x_33:
[----:B------:R1:W-:Y:S02]  /*0e90*/  @!P2 STS [UR8+0x24], R5 ;  /* 0x00002405ff00a988 */ /* 0x0003e40008000808 */
.L_x_36:
[----:B------:R-:W-:Y:S05]  /*0ea0*/  BSYNC B4 ;  /* 0x0000000000047941 */ /* 0x000fea0003800000 */
.L_x_32:
[----:B------:R-:W-:Y:S05]  /*0eb0*/  WARPSYNC.ALL ;  /* 0x0000000000007948 */ /* 0x000fea0003800000 */
[----:B------:R-:W-:Y:S04]  /*0ec0*/  BSSY B4, `(.L_x_37) ;  /* 0x000000e000047945 */ /* 0x000fe80003800000 */
[----:B------:R-:W-:Y:S05]  /*0ed0*/  @P2 BRA `(.L_x_38) ;  /* 0x0000000000302947 */ /* 0x000fea0003800000 */
[----:B------:R-:W5:Y:S01]  /*0ee0*/  LDS R3, [UR8+0x34] ;  /* 0x00003408ff037984 */ /* 0x000f620008000800 */
[----:B---3--:R-:W2:Y:S03]  /*0ef0*/  LDC.64 R8, c[0x0][0x248] ;  /* 0x00009200ff087b82 */ /* 0x008ea60000000a00 */
[----:B-1--4-:R-:W1:Y:S01]  /*0f00*/  LDS R2, [UR8+0x1c] ;  /* 0x00001c08ff027984 */ /* 0x012e620008000800 */
[C---:B--2---:R-:W-:Y:S01]  /*0f10*/  SHF.L.U64.HI R6, R8.reuse, 0x1, R9 ;  /* 0x0000000108067819 */ /* 0x044fe20000010209 */
[----:B------:R-:W-:-:S03]  /*0f20*/  IMAD.SHL.U32 R5, R8, 0x2, RZ ;  /* 0x0000000208057824 */ /* 0x000fc600078e00ff */
[--C-:B------:R-:W-:Y:S02]  /*0f30*/  SHF.R.U32.HI R7, RZ, 0x4, R6.reuse ;  /* 0x00000004ff077819 */ /* 0x100fe40000011606 */
[----:B------:R-:W-:-:S05]  /*0f40*/  SHF.R.U64 R5, R5, 0x4, R6 ;  /* 0x0000000405057819 */ /* 0x000fca0000001206 */
[----:B------:R2:W-:Y:S01]  /*0f50*/  STS [UR8+0xc], R5 ;  /* 0x00000c05ff007988 */ /* 0x0005e20008000808 */
[----:B-----5:R-:W-:Y:S02]  /*0f60*/  LOP3.LUT R3, R3, 0x7, RZ, 0xb8, !PT ;  /* 0x0000000703037812 */ /* 0x020fe400078eb8ff */
[----:B-1----:R-:W-:-:S03]  /*0f70*/  LOP3.LUT R2, R2, 0xf, R7, 0xb8, !PT ;  /* 0x0000000f02027812 */ /* 0x002fc600078eb807 */
[----:B------:R2:W-:Y:S04]  /*0f80*/  STS [UR8+0x34], R3 ;  /* 0x00003403ff007988 */ /* 0x0005e80008000808 */
[----:B------:R2:W-:Y:S02]  /*0f90*/  STS [UR8+0x1c], R2 ;  /* 0x00001c02ff007988 */ /* 0x0005e40008000808 */
.L_x_38:
[----:B------:R-:W-:Y:S05]  /*0fa0*/  BSYNC B4 ;  /* 0x0000000000047941 */ /* 0x000fea0003800000 */
.L_x_37:
[----:B------:R-:W-:Y:S04]  /*0fb0*/  BSSY B4, `(.L_x_39) ;  /* 0x000001a000047945 */ /* 0x000fe80003800000 */
[----:B------:R-:W-:Y:S04]  /*0fc0*/  BSSY B5, `(.L_x_40) ;  /* 0x0000015000057945 */ /* 0x000fe80003800000 */
[----:B------:R-:W-:Y:S05]  /*0fd0*/  @P2 BRA `(.L_x_41) ;  /* 0x0000000000202947 */ /* 0x000fea0003800000 */
[----:B-1234-:R-:W1:Y:S02]  /*0fe0*/  LDS R2, [UR8+0x34] ;  /* 0x00003408ff027984 */ /* 0x01ee640008000800 */
[----:B-1----:R-:W-:-:S05]  /*0ff0*/  LOP3.LUT R2, R2, 0x38, RZ, 0xb8, !PT ;  /* 0x0000003802027812 */ /* 0x002fca00078eb8ff */
[----:B------:R1:W-:Y:S01]  /*1000*/  STS [UR8+0x34], R2 ;  /* 0x00003402ff007988 */ /* 0x0003e20008000808 */
[----:B------:R-:W-:Y:S05]  /*1010*/  @P2 BRA `(.L_x_42) ;  /* 0x0000000000202947 */ /* 0x000fea0003800000 */
[----:B-1----:R-:W1:Y:S01]  /*1020*/  LDS R2, [UR8+0x8] ;  /* 0x00000808ff027984 */ /* 0x002e620008000800 */
[----:B------:R-:W-:-:S05]  /*1030*/  IMAD.MOV.U32 R3, RZ, RZ, 0x780 ;  /* 0x00000780ff037424 */ /* 0x000fca00078e00ff */
[----:B-1----:R-:W-:-:S05]  /*1040*/  LOP3.LUT R2, R2, 0x500, R3, 0xd8, !PT ;  /* 0x0000050002027812 */ /* 0x002fca00078ed803 */
[----:B------:R1:W-:Y:S02]  /*1050*/  STS [UR8+0x8], R2 ;  /* 0x00000802ff007988 */ /* 0x0003e40008000808 */
.L_x_41:
[----:B------:R-:W-:Y:S05]  /*1060*/  @P2 BRA `(.L_x_43) ;  /* 0x0000000000282947 */ /* 0x000fea0003800000 */
[----:B-1234-:R-:W1:Y:S02]  /*1070*/  LDS R2, [UR8+0x8] ;  /* 0x00000808ff027984 */ /* 0x01ee640008000800 */
[----:B-1----:R-:W-:-:S05]  /*1080*/  LOP3.LUT R2, R2, 0x1800, RZ, 0xb8, !PT ;  /* 0x0000180002027812 */ /* 0x002fca00078eb8ff */
[----:B------:R2:W-:Y:S02]  /*1090*/  STS [UR8+0x8], R2 ;  /* 0x00000802ff007988 */ /* 0x0005e40008000808 */
.L_x_42:
[----:B------:R-:W-:Y:S05]  /*10a0*/  @P2 BREAK B5 ;  /* 0x0000000000052942 */ /* 0x000fea0003800000 */
[----:B------:R-:W-:Y:S05]  /*10b0*/  @P2 BRA `(.L_x_44) ;  /* 0x0000000000242947 */ /* 0x000fea0003800000 */
[----:B-12---:R-:W1:Y:S01]  /*10c0*/  LDS R2, [UR8+0x8] ;  /* 0x00000808ff027984 */ /* 0x006e620008000800 */
[----:B------:R-:W-:-:S05]  /*10d0*/  IMAD.MOV.U32 R3, RZ, RZ, 0x6000 ;  /* 0x00006000ff037424 */ /* 0x000fca00078e00ff */
[----:B-1----:R-:W-:-:S04]  /*10e0*/  LOP3.LUT R2, R2, 0x6000, R3, 0xd8, !PT ;  /* 0x0000600002027812 */ /* 0x002fc800078ed803 */
[----:B------:R-:W-:-:S05]  /*10f0*/  LOP3.LUT R2, R2, 0x400000, RZ, 0xb8, !PT ;  /* 0x0040000002027812 */ /* 0x000fca00078eb8ff */
[----:B------:R1:W-:Y:S02]  /*1100*/  STS [UR8+0x8], R2 ;  /* 0x00000802ff007988 */ /* 0x0003e40008000808 */
.L_x_43:
[----:B------:R-:W-:Y:S05]  /*1110*/  BSYNC B5 ;  /* 0x0000000000057941 */ /* 0x000fea0003800000 */
.L_x_40:
[----:B-1234-:R-:W1:Y:S02]  /*1120*/  @!P2 LDS R2, [UR8+0x8] ;  /* 0x00000808ff02a984 */ /* 0x01ee640008000800 */
[----:B-1----:R-:W-:-:S05]  /*1130*/  @!P2 LOP3.LUT R2, R2, 0x8000, RZ, 0xb8, !PT ;  /* 0x000080000202a812 */ /* 0x002fca00078eb8ff */
[----:B------:R3:W-:Y:S02]  /*1140*/  @!P2 STS [UR8+0x8], R2 ;  /* 0x00000802ff00a988 */ /* 0x0007e40008000808 */
.L_x_44:
[----:B------:R-:W-:Y:S05]  /*1150*/  BSYNC B4 ;  /* 0x0000000000047941 */ /* 0x000fea0003800000 */
.L_x_39:
[----:B------:R-:W-:Y:S05]  /*1160*/  WARPSYNC.ALL ;  /* 0x0000000000007948 */ /* 0x000fea0003800000 */
[----:B------:R4:W-:Y:S01]  /*1170*/  STL [R1+0x400], RZ ;  /* 0x000400ff01007387 */ /* 0x0009e20000100800 */
[----:B------:R-:W-:Y:S01]  /*1180*/  UIADD3 UR4, UR4, 0x100, URZ ;  /* 0x0000010004047890 */ /* 0x000fe2000fffe03f */
[----:B------:R-:W-:Y:S02]  /*1190*/  ISETP.GE.AND P1, PT, R13, 0x1, PT ;  /* 0x000000010d00780c */ /* 0x000fe40003f26270 */
[----:B------:R-:W-:Y:S01]  /*11a0*/  CS2R R24, SRZ ;  /* 0x0000000000187805 */ /* 0x000fe2000001ff00 */
[----:B------:R4:W-:Y:S01]  /*11b0*/  STL [R1+0x404], RZ ;  /* 0x000404ff01007387 */ /* 0x0009e20000100800 */
[----:B------:R-:W-:Y:S01]  /*11c0*/  UIADD3 UR48, UP0, UR4, UR48, URZ ;  /* 0x0000003004307290 */ /* 0x000fe2000ff1e03f */
[----:B------:R-:W-:-:S02]  /*11d0*/  CS2R R26, SRZ ;  /* 0x00000000001a7805 */ /* 0x000fc4000001ff00 */
[----:B------:R-:W-:Y:S01]  /*11e0*/  CS2R R28, SRZ ;  /* 0x00000000001c7805 */ /* 0x000fe2000001ff00 */
[----:B------:R4:W-:Y:S01]  /*11f0*/  STL [R1+0x408], RZ ;  /* 0x000408ff01007387 */ /* 0x0009e20000100800 */
[----:B------:R-:W-:Y:S01]  /*1200*/  ULEA.HI.X.SX32 UR49, UR4, UR49, 0x1, UP0 ;  /* 0x0000003104317291 */ /* 0x000fe200080f0e3f */
[----:B------:R-:W-:Y:S02]  /*1210*/  CS2R R30, SRZ ;  /* 0x00000000001e7805 */ /* 0x000fe4000001ff00 */
[----:B------:R-:W-:Y:S01]  /*1220*/  CS2R R32, SRZ ;  /* 0x0000000000207805 */ /* 0x000fe2000001ff00 */
[----:B------:R4:W-:Y:S01]  /*1230*/  STL [R1+0x40c], RZ ;  /* 0x00040cff01007387 */ /* 0x0009e20000100800 */
[----:B------:R-:W-:Y:S02]  /*1240*/  CS2R R34, SRZ ;  /* 0x0000000000227805 */ /* 0x000fe4000001ff00 */
[----:B------:R-:W-:Y:S02]  /*1250*/  CS2R R36, SRZ ;  /* 0x0000000000247805 */ /* 0x000fe4000001ff00 */
[----:B------:R-:W-:Y:S01]  /*1260*/  CS2R R38, SRZ ;  /* 0x0000000000267805 */ /* 0x000fe2000001ff00 */
[----:B------:R4:W-:Y:S01]  /*1270*/  STL [R1+0x410], RZ ;  /* 0x000410ff01007387 */ /* 0x0009e20000100800 */
[----:B------:R-:W-:-:S02]  /*1280*/  CS2R R40, SRZ ;  /* 0x0000000000287805 */ /* 0x000fc4000001ff00 */
        /* <DEDUP_REMOVED lines=44> */
[----:B------:R-:W-:Y:S01]  /*1550*/  CS2R R108, SRZ ;  /* 0x00000000006c7805 */ /* 0x000fe2000001ff00 */
[----:B------:R4:W-:Y:S04]  /*1560*/  STL [R1+0x440], RZ ;  /* 0x000440ff01007387 */ /* 0x0009e80000100800 */
        /* <DEDUP_REMOVED lines=239> */
[----:B------:R4:W-:Y:S04]  /*2460*/  STL [R1], RZ ;  /* 0x000000ff01007387 */ /* 0x0009e80000100800 */
        /* <DEDUP_REMOVED lines=126> */
[----:B------:R4:W-:Y:S01]  /*2c50*/  STL [R1+0x1fc], RZ ;  /* 0x0001fcff01007387 */ /* 0x0009e20000100800 */
[----:B------:R-:W-:Y:S05]  /*2c60*/  @P0 BRA `(.L_x_45) ;  /* 0x0000000000280947 */ /* 0x000fea0003800000 */
[----:B-123--:R-:W1:Y:S01]  /*2c70*/  S2R R2, SR_LANEID ;  /* 0x0000000000027919 */ /* 0x00ee620000000000 */
[----:B------:R-:W-:Y:S05]  /*2c80*/  WARPSYNC.ALL ;  /* 0x0000000000007948 */ /* 0x000fea0003800000 */
[----:B-1----:R-:W-:-:S05]  /*2c90*/  IMAD.SHL.U32 R2, R2, 0x4, RZ ;  /* 0x0000000402027824 */ /* 0x002fca00078e00ff */
[----:B------:R1:W2:Y:S02]  /*2ca0*/  LDS R5, [R2+UR8] ;  /* 0x0000000802057984 */ /* 0x0002a40008000800 */
[----:B-1----:R-:W-:-:S05]  /*2cb0*/  IADD3 R2, P3, R2, UR48, RZ ;  /* 0x0000003002027c10 */ /* 0x002fca000ff7e0ff */
[----:B------:R-:W-:-:S05]  /*2cc0*/  IMAD.X R3, RZ, RZ, UR49, P3 ;  /* 0x00000031ff037e24 */ /* 0x000fca00098e06ff */
[----:B--2---:R1:W5:Y:S01]  /*2cd0*/  ATOMG.E.EXCH.STRONG.GPU PT, RZ, [R2], R5 ;  /* 0x0000000502ff73a8 */ /* 0x00436200041ee100 */
[----:B------:R-:W-:-:S04]  /*2ce0*/  DEPBAR {5,4,3,2,1,0} ;  /* 0x0000003f0000791a */ /* 0x000fc80000000000 */
[----:B------:R1:W-:Y:S01]  /*2cf0*/  UTMACCTL.IV [UR48] ;  /* 0x00000000300079b9 */ /* 0x0003e20008000000 */
[----:B------:R-:W-:Y:S01]  /*2d00*/  NOP ;  /* 0x0000000000007918 */ /* 0x000fe20000000000 */
.L_x_45:
[----:B------:R-:W-:Y:S05]  /*2d10*/  @P0 BRA `(.L_x_46) ;  /* 0x00000000000c0947 */ /* 0x000fea0003800000 */
[----:B------:R0:W-:Y:S01]  /*2d20*/  UTMACMDFLUSH ;  /* 0x00000000000079b7 */ /* 0x0001e20000000000 */
[----:B------:R-:W-:Y:S05]  /*2d30*/  @P0 BRA `(.L_x_46) ;  /* 0x0000000000040947 */ /* 0x000fea0003800000 */
[----:B------:R-:W-:-:S04]  /*2d40*/  DEPBAR.LE SB0, 0x0 ;  /* 0x000080000000791a */ /* 0x000fc80000000000 */
.L_x_46:
[----:B------:R-:W-:Y:S05]  /*2d50*/  WARPSYNC.ALL ;  /* 0x0000000000007948 */ /* 0x000fea0003800000 */
[----:B-----5:R-:W-:Y:S01]  /*2d60*/  BAR.SYNC.DEFER_BLOCKING 0x0 ;  /* 0x0000000000007b1d */ /* 0x020fe20000010000 */
[----:B------:R-:W-:Y:S01]  /*2d70*/  USHF.L.U32 UR23, UR51, 0x8, URZ ;  /* 0x0000000833177899 */ /* 0x000fe2000800063f */
[----:B------:R-:W-:Y:S01]  /*2d80*/  CS2R R110, SRZ ;  /* 0x00000000006e7805 */ /* 0x000fe2000001ff00 */
[----:B------:R-:W-:Y:S01]  /*2d90*/  USHF.L.U32 UR11, UR52, 0x8, URZ ;  /* 0x00000008340b7899 */ /* 0x000fe2000800063f */
[----:B------:R-:W-:Y:S02]  /*2da0*/  CS2R R112, SRZ ;  /* 0x0000000000707805 */ /* 0x000fe4000001ff00 */
[----:B------:R-:W-:Y:S01]  /*2db0*/  CS2R R114, SRZ ;  /* 0x0000000000727805 */ /* 0x000fe2000001ff00 */
[----:B------:R-:W-:Y:S01]  /*2dc0*/  VOTEU.ALL UP0, P2 ;  /* 0x00000000003f7886 */ /* 0x000fe20001000000 */
[----:B------:R-:W-:Y:S01]  /*2dd0*/  UMOV UR4, 0x1 ;  /* 0x0000000100047882 */ /* 0x000fe20000000000 */
[----:B------:R-:W-:-:S02]  /*2de0*/  CS2R R116, SRZ ;  /* 0x0000000000747805 */ /* 0x000fc4000001ff00 */
[----:B------:R-:W-:Y:S02]  /*2df0*/  CS2R R118, SRZ ;  /* 0x0000000000767805 */ /* 0x000fe4000001ff00 */
[----:B------:R-:W-:Y:S01]  /*2e00*/  CS2R R120, SRZ ;  /* 0x0000000000787805 */ /* 0x000fe2000001ff00 */
[----:B------:R-:W-:-:S04]  /*2e10*/  @!UP0 UIADD3 UR4, -UR4, 0x100000, URZ ;  /* 0x0010000004048890 */ /* 0x000fc8000fffe13f */
[----:B------:R-:W-:Y:S02]  /*2e20*/  @!UP0 USHF.L.U32 UR5, UR4, 0xb, URZ ;  /* 0x0000000b04058899 */ /* 0x000fe4000800063f */
[----:B------:R-:W-:Y:S01]  /*2e30*/  @!UP0 USHF.L.U32 UR4, UR4, 0x1, URZ ;  /* 0x0000000104048899 */ /* 0x000fe2000800063f */
[----:B------:R-:W-:Y:S01]  /*2e40*/  CS2R R122, SRZ ;  /* 0x00000000007a7805 */ /* 0x000fe2000001ff00 */
[----:B------:R-:W-:Y:S01]  /*2e50*/  VOTEU.ALL UP0, P2 ;  /* 0x00000000003f7886 */ /* 0x000fe20001000000 */
[----:B------:R-:W-:Y:S02]  /*2e60*/  CS2R R124, SRZ ;  /* 0x00000000007c7805 */ /* 0x000fe4000001ff00 */
[----:B------:R-:W-:Y:S02]  /*2e70*/  CS2R R126, SRZ ;  /* 0x00000000007e7805 */ /* 0x000fe4000001ff00 */
[----:B------:R-:W-:Y:S02]  /*2e80*/  CS2R R128, SRZ ;  /* 0x0000000000807805 */ /* 0x000fe4000001ff00 */
[----:B------:R-:W-:-:S02]  /*2e90*/  CS2R R130, SRZ ;  /* 0x0000000000827805 */ /* 0x000fc4000001ff00 */
[----:B------:R-:W-:Y:S02]  /*2ea0*/  CS2R R132, SRZ ;  /* 0x0000000000847805 */ /* 0x000fe4000001ff00 */
[----:B------:R-:W-:Y:S02]  /*2eb0*/  CS2R R134, SRZ ;  /* 0x0000000000867805 */ /* 0x000fe4000001ff00 */
[----:B------:R-:W-:Y:S02]  /*2ec0*/  CS2R R136, SRZ ;  /* 0x0000000000887805 */ /* 0x000fe4000001ff00 */
[----:B------:R-:W-:Y:S02]  /*2ed0*/  CS2R R138, SRZ ;  /* 0x00000000008a7805 */ /* 0x000fe4000001ff00 */
[----:B------:R-:W-:Y:S02]  /*2ee0*/  CS2R R140, SRZ ;  /* 0x00000000008c7805 */ /* 0x000fe4000001ff00 */
[----:B------:R-:W-:Y:S01]  /*2ef0*/  CS2R R142, SRZ ;  /* 0x00000000008e7805 */ /* 0x000fe2000001ff00 */
[----:B------:R-:W2:Y:S02]  /*2f00*/  FENCE.VIEW.ASYNC.S ;  /* 0x00000000000073c6 */ /* 0x000ea40000000000 */
[----:B--2---:R2:W1:Y:S01]  /*2f10*/  @!UP0 SYNCS.EXCH.64 URZ, [UR8+0x8000], UR4 ;  /* 0x00800004083f85b2 */ /* 0x0044620008000100 */
[----:B------:R-:W-:-:S02]  /*2f20*/  CS2R R144, SRZ ;  /* 0x0000000000907805 */ /* 0x000fc4000001ff00 */
[----:B------:R-:W-:Y:S02]  /*2f30*/  CS2R R146, SRZ ;  /* 0x0000000000927805 */ /* 0x000fe4000001ff00 */
[----:B------:R-:W-:Y:S02]  /*2f40*/  CS2R R148, SRZ ;  /* 0x0000000000947805 */ /* 0x000fe4000001ff00 */
[----:B------:R-:W-:Y:S01]  /*2f50*/  CS2R R150, SRZ ;  /* 0x0000000000967805 */ /* 0x000fe2000001ff00 */
[----:B------:R-:W-:Y:S06]  /*2f60*/  @!P1 BRA `(.L_x_47) ;  /* 0x0000004800f09947 */ /* 0x000fec0003800000 */
[----:B------:R1:W-:Y:S01]  /*2f70*/  STL [R1+0x400], RZ ;  /* 0x000400ff01007387 */ /* 0x0003e20000100800 */
[----:B------:R-:W-:Y:S01]  /*2f80*/  USHF.R.U32.HI UR50, URZ, 0x4, UR8 ;  /* 0x000000043f327899 */ /* 0x000fe20008011608 */
[----:B------:R-:W-:Y:S01]  /*2f90*/  CS2R R24, SRZ ;  /* 0x0000000000187805 */ /* 0x000fe2000001ff00 */
[----:B--2---:R-:W-:Y:S01]  /*2fa0*/  UIADD3 UR4, UR8, 0x4000, URZ ;  /* 0x0000400008047890 */ /* 0x004fe2000fffe03f */
[----:B------:R2:W-:Y:S01]  /*2fb0*/  STL [R1+0x404], RZ ;  /* 0x000404ff01007387 */ /* 0x0005e20000100800 */
[----:B------:R-:W-:Y:S01]  /*2fc0*/  USGXT.U32 UR50, UR50, 0xe ;  /* 0x0000000e3232789a */ /* 0x000fe20008000000 */
[----:B------:R-:W-:Y:S01]  /*2fd0*/  CS2R R26, SRZ ;  /* 0x00000000001a7805 */ /* 0x000fe2000001ff00 */
[----:B------:R-:W-:Y:S01]  /*2fe0*/  USHF.R.U32.HI UR4, URZ, 0x4, UR4 ;  /* 0x000000043f047899 */ /* 0x000fe20008011604 */
[----:B------:R2:W-:Y:S01]  /*2ff0*/  STL [R1+0x408], RZ ;  /* 0x000408ff01007387 */ /* 0x0005e20000100800 */
[----:B------:R-:W-:Y:S01]  /*3000*/  UIADD3 UR12, UP0, UR50, 0x2, URZ ;  /* 0x00000002320c7890 */ /* 0x000fe2000ff1e03f */
[----:B------:R-:W-:Y:S01]  /*3010*/  CS2R R28, SRZ ;  /* 0x00000000001c7805 */ /* 0x000fe2000001ff00 */
[----:B------:R-:W-:Y:S01]  /*3020*/  USGXT.U32 UR4, UR4, 0xe ;  /* 0x0000000e0404789a */ /* 0x000fe20008000000 */
[----:B------:R2:W-:Y:S01]  /*3030*/  STL [R1+0x40c], RZ ;  /* 0x00040cff01007387 */ /* 0x0005e20000100800 */
[----:B------:R-:W-:Y:S01]  /*3040*/  UMOV UR5, URZ ;  /* 0x0000003f00057c82 */ /* 0x000fe20008000000 */
[----:B------:R-:W-:Y:S01]  /*3050*/  CS2R R30, SRZ ;  /* 0x00000000001e7805 */ /* 0x000fe2000001ff00 */
[----:B------:R-:W-:Y:S01]  /*3060*/  UIADD3.X UR13, UR5, -0x7fffffe0, URZ, UP0, !UPT ;  /* 0x80000020050d7890 */ /* 0x000fe200087fe43f */
        /* <DEDUP_REMOVED lines=81> */
[----:B------:R-:W-:Y:S01]  /*3580*/  UMOV UR14, 0xfffffffe ;  /* 0xfffffffe000e7882 */ /* 0x000fe20000000000 */
[----:B------:R-:W-:Y:S01]  /*3590*/  UMOV UR15, 0x7fffffdf ;  /* 0x7fffffdf000f7882 */ /* 0x000fe20000000000 */
[----:B------:R-:W-:Y:S01]  /*35a0*/  UIADD3.64 UR24, UR12, 0xfe, URZ ;  /* 0x000000fe0c187897 */ /* 0x000fe2000fffe03f */
[----:B------:R2:W-:Y:S01]  /*35b0*/  STL [R1+0x464], RZ ;  /* 0x000464ff01007387 */ /* 0x0005e20000100800 */
[----:B------:R-:W-:-:S02]  /*35c0*/  UIADD3.64 UR14, UR4, -UR14, URZ ;  /* 0x8000000e040e7297 */ /* 0x000fc4000fffe03f */
[----:B------:R-:W-:Y:S01]  /*35d0*/  UIADD3.64 UR28, UR12, 0x100, URZ ;  /* 0x000001000c1c7897 */ /* 0x000fe2000fffe03f */
[----:B------:R2:W-:Y:S01]  /*35e0*/  STL [R1+0x468], RZ ;  /* 0x000468ff01007387 */ /* 0x0005e20000100800 */
[----:B------:R-:W-:Y:S02]  /*35f0*/  UIADD3.64 UR32, UR12, 0x1fe, URZ ;  /* 0x000001fe0c207897 */ /* 0x000fe4000fffe03f */
[----:B------:R-:W-:Y:S01]  /*3600*/  UIADD3.64 UR36, UR12, 0x200, URZ ;  /* 0x000002000c247897 */ /* 0x000fe2000fffe03f */
[----:B------:R2:W-:Y:S01]  /*3610*/  STL [R1+0x46c], RZ ;  /* 0x00046cff01007387 */ /* 0x0005e20000100800 */
[----:B------:R-:W-:Y:S02]  /*3620*/  UIADD3.64 UR40, UR12, 0x2fe, URZ ;  /* 0x000002fe0c287897 */ /* 0x000fe4000fffe03f */
[----:B------:R-:W-:Y:S01]  /*3630*/  UIADD3.64 UR44, UR12, 0x300, URZ ;  /* 0x000003000c2c7897 */ /* 0x000fe2000fffe03f */
[----:B------:R2:W-:Y:S01]  /*3640*/  STL [R1+0x470], RZ ;  /* 0x000470ff01007387 */ /* 0x0005e20000100800 */
[----:B------:R-:W-:Y:S01]  /*3650*/  UMOV UR10, URZ ;  /* 0x0000003f000a7c82 */ /* 0x000fe20008000000 */
[----:B------:R-:W-:Y:S01]  /*3660*/  UMOV UR6, UR4 ;  /* 0x0000000400067c82 */ /* 0x000fe20008000000 */
[----:B------:R-:W-:Y:S01]  /*3670*/  UMOV UR7, 0x80000020 ;  /* 0x8000002000077882 */ /* 0x000fe20000000000 */
        /* <DEDUP_REMOVED lines=354> */
[----:B-1----:R2:W-:Y:S02]  /*4ca0*/  STL [R1+0x1fc], RZ ;  /* 0x0001fcff01007387 */ /* 0x0025e40000100800 */
.L_x_49:
[----:B------:R-:W-:Y:S01]  /*4cb0*/  BAR.SYNC.DEFER_BLOCKING 0x0 ;  /* 0x0000000000007b1d */ /* 0x000fe20000010000 */
[----:B---3--:R-:W-:Y:S01]  /*4cc0*/  @!P2 IMAD.MOV.U32 R2, RZ, RZ, 0x8000 ;  /* 0x00008000ff02a424 */ /* 0x008fe200078e00ff */
[----:B------:R-:W-:Y:S02]  /*4cd0*/  ELECT P0, URZ, PT ;  /* 0x00000000003f782f */ /* 0x000fe40003800000 */
[----:B------:R-:W-:Y:S02]  /*4ce0*/  ELECT P1, URZ, PT ;  /* 0x00000000003f782f */ /* 0x000fe40003820000 */
[C---:B------:R-:W-:Y:S01]  /*4cf0*/  ISETP.LT.U32.AND P0, PT, R4.reuse, 0x20, P0 ;  /* 0x000000200400780c */ /* 0x040fe20000701070 */
[----:B------:R-:W-:Y:S01]  /*4d00*/  UMOV UR22, UR10 ;  /* 0x0000000a00167c82 */ /* 0x000fe20008000000 */
[----:B------:R-:W-:-:S11]  /*4d10*/  ISETP.LT.U32.AND P1, PT, R4, 0x20, P1 ;  /* 0x000000200400780c */ /* 0x000fd60000f21070 */
[----:B------:R-:W-:Y:S01]  /*4d20*/  VOTEU.ANY UP0, P0 ;  /* 0x00000000003f7886 */ /* 0x000fe20000000100 */
[----:B------:R-:W-:Y:S01]  /*4d30*/  VOTEU.ANY UP2, P0 ;  /* 0x00000000003f7886 */ /* 0x000fe20000040100 */
[----:B------:R-:W-:Y:S01]  /*4d40*/  VOTEU.ANY UP1, P1 ;  /* 0x00000000003f7886 */ /* 0x000fe20000820100 */
[----:B------:R-:W-:Y:S01]  /*4d50*/  VOTEU.ANY UP3, P1 ;  /* 0x00000000003f7886 */ /* 0x000fe20000860100 */
[----:B------:R1:W-:Y:S01]  /*4d60*/  @!P2 SYNCS.ARRIVE.TRANS64 RZ, [UR8+0x8000], R2 ;  /* 0x00800002ffffa9a7 */ /* 0x0003e20008000008 */
[----:B------:R3:W-:Y:S06]  /*4d70*/  MEMBAR.ALL.CTA ;  /* 0x0000000000007992 */ /* 0x0007ec0000008000 */
[----:B---3--:R-:W3:Y:S01]  /*4d80*/  FENCE.VIEW.ASYNC.S ;  /* 0x00000000000073c6 */ /* 0x008ee20000000000 */
[----:B------:R-:W-:Y:S01]  /*4d90*/  @UP0 UIADD3 UR9, UR8, 0x8000, URZ ;  /* 0x0000800008090890 */ /* 0x000fe2000fffe03f */
[----:B------:R-:W-:Y:S01]  /*4da0*/  @UP0 UMOV UR4, UR16 ;  /* 0x0000001000040c82 */ /* 0x000fe20008000000 */
[----:B------:R-:W-:Y:S01]  /*4db0*/  @UP0 UMOV UR5, UR17 ;  /* 0x0000001100050c82 */ /* 0x000fe20008000000 */
[----:B------:R-:W-:-:S02]  /*4dc0*/  @UP1 UIADD3 UR20, UR8, 0x4000, URZ ;  /* 0x0000400008141890 */ /* 0x000fc4000fffe03f */
[----:B------:R-:W-:Y:S01]  /*4dd0*/  @UP1 UIADD3 UR21, UR8, 0x8000, URZ ;  /* 0x0000800008151890 */ /* 0x000fe2000fffe03f */
[----:B-1----:R-:W-:Y:S01]  /*4de0*/  SHF.L.U32 R2, R0, 0x1f, RZ ;  /* 0x0000001f00027819 */ /* 0x002fe200000006ff */
[----:B------:R-:W-:Y:S01]  /*4df0*/  @UP1 UMOV UR26, UR18 ;  /* 0x00000012001a1c82 */ /* 0x000fe20008000000 */
[----:B------:R-:W-:Y:S01]  /*4e00*/  @UP1 UMOV UR27, UR19 ;  /* 0x00000013001b1c82 */ /* 0x000fe20008000000 */
[----:B---3--:R-:W-:Y:S06]  /*4e10*/  BAR.SYNC.DEFER_BLOCKING 0x0 ;  /* 0x0000000000007b1d */ /* 0x008fec0000010000 */
[----:B------:R1:W-:Y:S02]  /*4e20*/  @UP2 UTMALDG.2D [UR8], [UR4] ;  /* 0x00000008040025b4 */ /* 0x0003e40008008000 */
[----:B------:R-:W-:Y:S06]  /*4e30*/  BAR.SYNC.DEFER_BLOCKING 0x0 ;  /* 0x0000000000007b1d */ /* 0x000fec0000010000 */
[----:B------:R1:W-:Y:S02]  /*4e40*/  @UP3 UTMALDG.2D [UR20], [UR26] ;  /* 0x000000141a0035b4 */ /* 0x0003e40008008000 */
[----:B------:R-:W-:Y:S06]  /*4e50*/  BAR.SYNC.DEFER_BLOCKING 0x0 ;  /* 0x0000000000007b1d */ /* 0x000fec0000010000 */
[----:B------:R-:W3:Y:S02]  /*4e60*/  SYNCS.PHASECHK.TRANS64.TRYWAIT P0, [UR8+0x8000], R2 ;  /* 0x00800002ff0075a7 */ /* 0x000ee40008000148 */
[----:B-1-3--:R-:W-:Y:S05]  /*4e70*/  @!P0 BRA `(.L_x_48) ;  /* 0x0000007000088947 */ /* 0x00afea0003800000 */
.L_x_50:
[----:B------:R-:W-:Y:S01]  /*4e80*/  STL.64 [R1+0x6c8], R150 ;  /* 0x0006c89601007387 */ /* 0x000fe20000100a00 */
[----:B------:R-:W-:Y:S01]  /*4e90*/  UMOV UR4, UR50 ;  /* 0x0000003200047c82 */ /* 0x000fe20008000000 */
[----:B------:R-:W-:Y:S01]  /*4ea0*/  UMOV UR5, 0x80000020 ;  /* 0x8000002000057882 */ /* 0x000fe20000000000 */
[----:B------:R-:W-:Y:S01]  /*4eb0*/  UMOV UR26, UR6 ;  /* 0x00000006001a7c82 */ /* 0x000fe20008000000 */
[----:B------:R-:W-:Y:S01]  /*4ec0*/  STL.64 [R1+0x6c0], R148 ;  /* 0x0006c09401007387 */ /* 0x000fe20000100a00 */
[----:B------:R-:W-:Y:S01]  /*4ed0*/  UMOV UR27, UR7 ;  /* 0x00000007001b7c82 */ /* 0x000fe20008000000 */
[----:B------:R-:W-:Y:S01]  /*4ee0*/  UMOV UR30, UR14 ;  /* 0x0000000e001e7c82 */ /* 0x000fe20008000000 */
        /* <DEDUP_REMOVED lines=12> */
[----:B------:R-:W1:Y:S01]  /*4fb0*/  LDC R2, c[0x0][0x230] ;  /* 0x00008c00ff027b82 */ /* 0x000e620000000800 */
[----:B------:R-:W-:Y:S04]  /*4fc0*/  STL.64 [R1+0x6a0], R140 ;  /* 0x0006a08c01007387 */ /* 0x000fe80000100a00 */
[----:B------:R-:W-:Y:S04]  /*4fd0*/  STL.64 [R1+0x698], R138 ;  /* 0x0006988a01007387 */ /* 0x000fe80000100a00 */
[----:B------:R-:W-:Y:S04]  /*4fe0*/  STL.64 [R1+0x690], R136 ;  /* 0x0006908801007387 */ /* 0x000fe80000100a00 */
[----:B------:R-:W-:Y:S04]  /*4ff0*/  STL.64 [R1+0x688], R134 ;  /* 0x0006888601007387 */ /* 0x000fe80000100a00 */
[----:B------:R-:W-:Y:S04]  /*5000*/  STL.64 [R1+0x680], R132 ;  /* 0x0006808401007387 */ /* 0x000fe80000100a00 */
[----:B------:R-:W-:Y:S04]  /*5010*/  STL.64 [R1+0x678], R130 ;  /* 0x0006788201007387 */ /* 0x000fe80000100a00 */
[----:B------:R-:W-:Y:S04]  /*5020*/  STL.64 [R1+0x670], R128 ;  /* 0x0006708001007387 */ /* 0x000fe80000100a00 */
[----:B------:R-:W-:Y:S04]  /*5030*/  STL.64 [R1+0x668], R126 ;  /* 0x0006687e01007387 */ /* 0x000fe80000100a00 */
[----:B------:R3:W-:Y:S04]  /*5040*/  STL.64 [R1+0x660], R124 ;  /* 0x0006607c01007387 */ /* 0x0007e80000100a00 */
[----:B---3--:R-:W3:Y:S04]  /*5050*/  LDL.LU.64 R124, [R1] ;  /* 0x00000000017c7983 */ /* 0x008ee80000300a00 */
[----:B------:R-:W5:Y:S04]  /*5060*/  LDL.LU.64 R126, [R1+0x8] ;  /* 0x00000800017e7983 */ /* 0x000f680000300a00 */
[----:B------:R-:W2:Y:S04]  /*5070*/  LDL.LU.64 R128, [R1+0x10] ;  /* 0x0000100001807983 */ /* 0x000ea80000300a00 */
[----:B------:R-:W4:Y:S04]  /*5080*/  LDL.LU.64 R130, [R1+0x18] ;  /* 0x0000180001827983 */ /* 0x000f280000300a00 */
[----:B------:R-:W3:Y:S04]  /*5090*/  LDL.LU.64 R132, [R1+0x20] ;  /* 0x0000200001847983 */ /* 0x000ee80000300a00 */
        /* <DEDUP_REMOVED lines=9> */
[----:B-----5:R-:W-:Y:S04]  /*5130*/  STL.64 [R1+0x8c8], R150 ;  /* 0x0008c89601007387 */ /* 0x020fe80000100a00 */
[----:B---3--:R-:W-:Y:S04]  /*5140*/  STL.64 [R1+0x8c0], R148 ;  /* 0x0008c09401007387 */ /* 0x008fe80000100a00 */
[----:B----4-:R-:W-:Y:S04]  /*5150*/  STL.64 [R1+0x8b8], R146 ;  /* 0x0008b89201007387 */ /* 0x010fe80000100a00 */
[----:B--2---:R-:W-:Y:S04]  /*5160*/  STL.64 [R1+0x8b0], R144 ;  /* 0x0008b09001007387 */ /* 0x004fe80000100a00 */
        /* <DEDUP_REMOVED lines=60> */
[----:B--2---:R-:W2:Y:S04]  /*5530*/  LDL.LU.64 R24, [R1+0x200] ;  /* 0x0002000001187983 */ /* 0x004ea80000300a00 */
[----:B------:R-:W3:Y:S04]  /*5540*/  LDL.LU.64 R26, [R1+0x208] ;  /* 0x00020800011a7983 */ /* 0x000ee80000300a00 */
[----:B------:R-:W4:Y:S04]  /*5550*/  LDL.LU.64 R28, [R1+0x210] ;  /* 0x00021000011c7983 */ /* 0x000f280000300a00 */
[----:B------:R-:W5:Y:S04]  /*5560*/  LDL.LU.64 R30, [R1+0x218] ;  /* 0x00021800011e7983 */ /* 0x000f680000300a00 */
[----:B------:R-:W2:Y:S04]  /*5570*/  LDL.LU.64 R32, [R1+0x220] ;  /* 0x0002200001207983 */ /* 0x000ea80000300a00 */
        /* <DEDUP_REMOVED lines=59> */
[----:B-----5:R-:W-:Y:S04]  /*5930*/  STL.64 [R1+0xac8], R150 ;  /* 0x000ac89601007387 */ /* 0x020fe80000100a00 */
[----:B----4-:R-:W-:Y:S04]  /*5940*/  STL.64 [R1+0xac0], R148 ;  /* 0x000ac09401007387 */ /* 0x010fe80000100a00 */
[----:B---3--:R-:W-:Y:S04]  /*5950*/  STL.64 [R1+0xab8], R146 ;  /* 0x000ab89201007387 */ /* 0x008fe80000100a00 */
        /* <DEDUP_REMOVED lines=62> */
[----:B------:R-:W2:Y:S04]  /*5d40*/  LDL.LU.64 R26, [R1+0x408] ;  /* 0x00040800011a7983 */ /* 0x000ea80000300a00 */
        /* <DEDUP_REMOVED lines=62> */
[----:B------:R-:W3:Y:S04]  /*6130*/  LDL.LU.64 R152, [R1+0x70] ;  /* 0x0000700001987983 */ /* 0x000ee80000300a00 */
        /* <DEDUP_REMOVED lines=48> */
[----:B------:R-:W3:Y:S01]  /*6440*/  LDL.LU.64 R250, [R1+0x1f8] ;  /* 0x0001f80001fa7983 */ /* 0x000ee20000300a00 */
[----:B--2---:R-:W-:-:S06]  /*6450*/  WARPGROUP.ARRIVE ;  /* 0x00000000000079c5 */ /* 0x004fcc0000000000 */
[----:B------:R-:W-:Y:S03]  /*6460*/  HGMMA.64x256x16.F32.BF16 R24, gdesc[UR4], R24, gsb0 ;  /* 0x03e00000041879f0 */ /* 0x000fe60008001818 */
[----:B------:R-:W-:Y:S02]  /*6470*/  WARPGROUP.DEPBAR.LE gsb0, 0x0 ;  /* 0x00008000000079c5 */ /* 0x000fe40000010000 */
[----:B------:R-:W-:-:S15]  /*6480*/  WARPGROUP.ARRIVE ;  /* 0x00000000000079c5 */ /* 0x000fde0000000000 */
[----:B------:R-:W-:-:S08]  /*6490*/  NOP ;  /* 0x0000000000007918 */ /* 0x000fd00000000000 */
[----:B------:R-:W-:Y:S03]  /*64a0*/  HGMMA.64x256x16.F32.BF16 R24, gdesc[UR12], R24, gsb0 ;  /* 0x03e000000c1879f0 */ /* 0x000fe60008001818 */
[----:B------:R-:W-:Y:S02]  /*64b0*/  WARPGROUP.DEPBAR.LE gsb0, 0x0 ;  /* 0x00008000000079c5 */ /* 0x000fe40000010000 */
        /* <DEDUP_REMOVED lines=127> */
[----:B------:R-:W2:Y:S02]  /*6cb0*/  LDL.LU.64 R24, [R1+0x8d0] ;  /* 0x0008d00001187983 */ /* 0x000ea40000300a00 */
        /* <DEDUP_REMOVED lines=71> */
[----:B--2---:R-:W3:Y:S04]  /*7130*/  LDL.LU.64 R150, [R1+0x8c8] ;  /* 0x0008c80001967983 */ /* 0x004ee80000300a00 */
        /* <DEDUP_REMOVED lines=62> */
[----:B------:R-:W2:Y:S01]  /*7520*/  LDL.LU.64 R24, [R1+0x6d0] ;  /* 0x0006d00001187983 */ /* 0x000ea20000300a00 */
[----:B---3--:R-:W-:-:S06]  /*7530*/  WARPGROUP.ARRIVE ;  /* 0x00000000000079c5 */ /* 0x008fcc0000000000 */
[----:B------:R-:W-:Y:S03]  /*7540*/  HGMMA.64x256x16.F32.BF16 R124, gdesc[UR32], R124, gsb0 ;  /* 0x03e00000207c79f0 */ /* 0x000fe6000800187c */
[----:B------:R-:W-:Y:S02]  /*7550*/  WARPGROUP.DEPBAR.LE gsb0, 0x0 ;  /* 0x00008000000079c5 */ /* 0x000fe40000010000 */
[----:B------:R-:W-:-:S15]  /*7560*/  WARPGROUP.ARRIVE ;  /* 0x00000000000079c5 */ /* 0x000fde0000000000 */
[----:B------:R-:W-:-:S08]  /*7570*/  NOP ;  /* 0x0000000000007918 */ /* 0x000fd00000000000 */
[----:B------:R-:W-:Y:S03]  /*7580*/  HGMMA.64x256x16.F32.BF16 R124, gdesc[UR36], R124, gsb0 ;  /* 0x03e00000247c79f0 */ /* 0x000fe6000800187c */
[----:B------:R-:W-:Y:S02]  /*7590*/  WARPGROUP.DEPBAR.LE gsb0, 0x0 ;  /* 0x00008000000079c5 */ /* 0x000fe40000010000 */
[----:B------:R-:W-:Y:S04]  /*75a0*/  STL.64 [R1], R124 ;  /* 0x0000007c01007387 */ /* 0x000fe80000100a00 */
        /* <DEDUP_REMOVED lines=63> */
[----:B---3--:R-:W2:Y:S04]  /*79a0*/  LDL.LU.64 R150, [R1+0x6c8] ;  /* 0x0006c80001967983 */ /* 0x008ea80000300a00 */
        /* <DEDUP_REMOVED lines=13> */
[----:B------:R-:W-:Y:S01]  /*7a80*/  UIADD3 UR10, UR10, 0x20, URZ ;  /* 0x000000200a0a7890 */ /* 0x000fe2000fffe03f */
[----:B------:R-:W-:-:S05]  /*7a90*/  LOP3.LUT R0, R0, 0x1, RZ, 0x3c, !PT ;  /* 0x0000000100007812 */ /* 0x000fca00078e3cff */
[----:B-1----:R-:W-:Y:S01]  /*7aa0*/  ISETP.LE.AND P0, PT, R2, UR10, PT ;  /* 0x0000000a02007c0c */ /* 0x002fe2000bf03270 */
[----:B--2---:R-:W-:-:S06]  /*7ab0*/  WARPGROUP.ARRIVE ;  /* 0x00000000000079c5 */ /* 0x004fcc0000000000 */
[----:B------:R-:W-:Y:S03]  /*7ac0*/  HGMMA.64x256x16.F32.BF16 R24, gdesc[UR40], R24, gsb0 ;  /* 0x03e00000281879f0 */ /* 0x000fe60008001818 */
[----:B------:R-:W-:Y:S02]  /*7ad0*/  WARPGROUP.DEPBAR.LE gsb0, 0x0 ;  /* 0x00008000000079c5 */ /* 0x000fe40000010000 */
[----:B------:R-:W-:-:S15]  /*7ae0*/  WARPGROUP.ARRIVE ;  /* 0x00000000000079c5 */ /* 0x000fde0000000000 */
[----:B------:R-:W-:-:S08]  /*7af0*/  NOP ;  /* 0x0000000000007918 */ /* 0x000fd00000000000 */
[----:B------:R-:W-:Y:S03]  /*7b00*/  HGMMA.64x256x16.F32.BF16 R24, gdesc[UR44], R24, gsb0 ;  /* 0x03e000002c1879f0 */ /* 0x000fe60008001818 */
[----:B------:R-:W-:Y:S02]  /*7b10*/  WARPGROUP.DEPBAR.LE gsb0, 0x0 ;  /* 0x00008000000079c5 */ /* 0x000fe40000010000 */
[----:B----4-:R-:W-:Y:S05]  /*7b20*/  @!P0 BRA `(.L_x_49) ;  /* 0xffffffd000608947 */ /* 0x010fea000383ffff */
.L_x_47:
[----:B------:R-:W5:Y:S04]  /*7b30*/  LDL.LU R152, [R1+0x444] ;  /* 0x0004440001987983 */ /* 0x000f680000300800 */
[----:B------:R-:W4:Y:S04]  /*7b40*/  LDL.LU R23, [R1+0x440] ;  /* 0x0004400001177983 */ /* 0x000f280000300800 */
[----:B------:R-:W2:Y:S04]  /*7b50*/  LDL.LU R22, [R1+0x454] ;  /* 0x0004540001167983 */ /* 0x000ea80000300800 */
        /* <DEDUP_REMOVED lines=9> */
[----:B-1----:R-:W2:Y:S04]  /*7bf0*/  LDL.LU R5, [R1+0x564] ;  /* 0x0005640001057983 */ /* 0x002ea80000300800 */
[----:B---3--:R-:W3:Y:S04]  /*7c00*/  LDL.LU R2, [R1+0x560] ;  /* 0x0005600001027983 */ /* 0x008ee80000300800 */
[----:B------:R-:W3:Y:S04]  /*7c10*/  LDL.LU R16, [R1+0x4c4] ;  /* 0x0004c40001107983 */ /* 0x000ee80000300800 */
[----:B------:R-:W3:Y:S04]  /*7c20*/  LDL.LU R15, [R1+0x4c0] ;  /* 0x0004c000010f7983 */ /* 0x000ee80000300800 */
[----:B------:R-:W3:Y:S04]  /*7c30*/  LDL.LU R14, [R1+0x4d4] ;  /* 0x0004d400010e7983 */ /* 0x000ee80000300800 */
[----:B------:R-:W3:Y:S04]  /*7c40*/  LDL.LU R13, [R1+0x4d0] ;  /* 0x0004d000010d7983 */ /* 0x000ee80000300800 */
[----:B------:R-:W3:Y:S04]  /*7c50*/  LDL.LU R12, [R1+0x4e4] ;  /* 0x0004e400010c7983 */ /* 0x000ee80000300800 */
[----:B------:R-:W3:Y:S04]  /*7c60*/  LDL.LU R11, [R1+0x4e0] ;  /* 0x0004e000010b7983 */ /* 0x000ee80000300800 */
[----:B------:R-:W3:Y:S04]  /*7c70*/  LDL.LU R10, [R1+0x4f4] ;  /* 0x0004f400010a7983 */ /* 0x000ee80000300800 */
[----:B------:R-:W3:Y:S04]  /*7c80*/  LDL.LU R3, [R1+0x4f0] ;  /* 0x0004f00001037983 */ /* 0x000ee80000300800 */
[----:B------:R-:W5:Y:S04]  /*7c90*/  LDL.LU R154, [R1+0x404] ;  /* 0x00040400019a7983 */ /* 0x000f680000300800 */
[----:B------:R-:W5:Y:S04]  /*7ca0*/  LDL.LU R153, [R1+0x400] ;  /* 0x0004000001997983 */ /* 0x000f680000300800 */
[----:B------:R1:W-:Y:S04]  /*7cb0*/  STL [R1+0x7e8], R53 ;  /* 0x0007e83501007387 */ /* 0x0003e80000100800 */
[----:B------:R-:W-:Y:S04]  /*7cc0*/  STL [R1+0x7e4], R54 ;  /* 0x0007e43601007387 */ /* 0x000fe80000100800 */
        /* <DEDUP_REMOVED lines=72> */
[----:B------:R-:W-:Y:S01]  /*8150*/  STL [R1+0x6c0], R127 ;  /* 0x0006c07f01007387 */ /* 0x000fe20000100800 */
[----:B-----5:R-:W-:Y:S01]  /*8160*/  F2FP.BF16.F32.PACK_AB R0, R154, R153 ;  /* 0x000000999a00723e */ /* 0x020fe200000010ff */
[----:B------:R-:W-:-:S02]  /*8170*/  IMAD.MOV.U32 R153, RZ, RZ, R152 ;  /* 0x000000ffff997224 */ /* 0x000fc400078e0098 */
[----:B------:R-:W-:Y:S01]  /*8180*/  STL [R1+0x6bc], R128 ;  /* 0x0006bc8001007387 */ /* 0x000fe20000100800 */
[----:B----4-:R-:W-:Y:S02]  /*8190*/  IMAD.MOV.U32 R152, RZ, RZ, R23 ;  /* 0x000000ffff987224 */ /* 0x010fe400078e0017 */
[----:B--2---:R-:W-:Y:S01]  /*81a0*/  IMAD.MOV.U32 R23, RZ, RZ, R22 ;  /* 0x000000ffff177224 */ /* 0x004fe200078e0016 */
[----:B------:R-:W-:Y:S01]  /*81b0*/  STL [R1+0x6b8], R129 ;  /* 0x0006b88101007387 */ /* 0x000fe20000100800 */
[----:B------:R-:W-:Y:S02]  /*81c0*/  IMAD.MOV.U32 R22, RZ, RZ, R21 ;  /* 0x000000ffff167224 */ /* 0x000fe400078e0015 */
[----:B------:R-:W-:Y:S01]  /*81d0*/  IMAD.MOV.U32 R21, RZ, RZ, R20 ;  /* 0x000000ffff157224 */ /* 0x000fe200078e0014 */
[----:B------:R-:W-:Y:S01]  /*81e0*/  STL [R1+0x6b4], R130 ;  /* 0x0006b48201007387 */ /* 0x000fe20000100800 */
[----:B------:R-:W-:Y:S02]  /*81f0*/  IMAD.MOV.U32 R20, RZ, RZ, R19 ;  /* 0x000000ffff147224 */ /* 0x000fe400078e0013 */
[----:B------:R-:W-:Y:S01]  /*8200*/  IMAD.MOV.U32 R19, RZ, RZ, R18 ;  /* 0x000000ffff137224 */ /* 0x000fe200078e0012 */
[----:B------:R-:W-:Y:S01]  /*8210*/  STL [R1+0x6b0], R131 ;  /* 0x0006b08301007387 */ /* 0x000fe20000100800 */
[----:B------:R-:W-:-:S02]  /*8220*/  IMAD.MOV.U32 R18, RZ, RZ, R17 ;  /* 0x000000ffff127224 */ /* 0x000fc400078e0011 */
[----:B---3--:R-:W-:Y:S01]  /*8230*/  IMAD.MOV.U32 R17, RZ, RZ, R16 ;  /* 0x000000ffff117224 */ /* 0x008fe200078e0010 */
        /* <DEDUP_REMOVED lines=8> */
[----:B------:R-:W-:Y:S01]  /*82c0*/  IMAD.MOV.U32 R11, RZ, RZ, R10 ;  /* 0x000000ffff0b7224 */ /* 0x000fe200078e000a */
[----:B------:R-:W-:Y:S01]  /*82d0*/  STL [R1+0x6a0], R135 ;  /* 0x0006a08701007387 */ /* 0x000fe20000100800 */
[----:B------:R-:W-:-:S03]  /*82e0*/  IMAD.MOV.U32 R10, RZ, RZ, R3 ;  /* 0x000000ffff0a7224 */ /* 0x000fc600078e0003 */
        /* <DEDUP_REMOVED lines=14> */
[----:B------:R2:W-:Y:S04]  /*83d0*/  STL [R1+0x664], R150 ;  /* 0x0006649601007387 */ /* 0x0005e80000100800 */
[----:B------:R3:W-:Y:S04]  /*83e0*/  STL [R1+0x660], R151 ;  /* 0x0006609701007387 */ /* 0x0007e80000100800 */
[----:B------:R4:W-:Y:S04]  /*83f0*/  STL [R1+0x650], R0 ;  /* 0x0006500001007387 */ /* 0x0009e80000100800 */
[----:B------:R-:W2:Y:S04]  /*8400*/  LDL.LU R198, [R1+0x40c] ;  /* 0x00040c0001c67983 */ /* 0x000ea80000300800 */
[----:B------:R-:W2:Y:S04]  /*8410*/  LDL.LU R197, [R1+0x408] ;  /* 0x0004080001c57983 */ /* 0x000ea80000300800 */
[----:B------:R-:W3:Y:S04]  /*8420*/  LDL.LU R196, [R1+0x414] ;  /* 0x0004140001c47983 */ /* 0x000ee80000300800 */
[----:B------:R-:W3:Y:S04]  /*8430*/  LDL.LU R195, [R1+0x410] ;  /* 0x0004100001c37983 */ /* 0x000ee80000300800 */
[----:B------:R-:W5:Y:S04]  /*8440*/  LDL.LU R194, [R1+0x41c] ;  /* 0x00041c0001c27983 */ /* 0x000f680000300800 */
[----:B------:R-:W5:Y:S04]  /*8450*/  LDL.LU R3, [R1+0x418] ;  /* 0x0004180001037983 */ /* 0x000f680000300800 */
[----:B------:R-:W4:Y:S04]  /*8460*/  LDL.LU R193, [R1+0x424] ;  /* 0x0004240001c17983 */ /* 0x000f280000300800 */
[----:B------:R-:W4:Y:S04]  /*8470*/  LDL.LU R192, [R1+0x420] ;  /* 0x0004200001c07983 */ /* 0x000f280000300800 */
[----:B------:R-:W4:Y:S04]  /*8480*/  LDL.LU R191, [R1+0x42c] ;  /* 0x00042c0001bf7983 */ /* 0x000f280000300800 */
[----:B------:R-:W4:Y:S04]  /*8490*/  LDL.LU R190, [R1+0x428] ;  /* 0x0004280001be7983 */ /* 0x000f280000300800 */
[----:B------:R-:W4:Y:S04]  /*84a0*/  LDL.LU R189, [R1+0x434] ;  /* 0x0004340001bd7983 */ /* 0x000f280000300800 */
[----:B------:R-:W4:Y:S04]  /*84b0*/  LDL.LU R188, [R1+0x430] ;  /* 0x0004300001bc7983 */ /* 0x000f280000300800 */
[----:B------:R-:W4:Y:S04]  /*84c0*/  LDL.LU R187, [R1+0x43c] ;  /* 0x00043c0001bb7983 */ /* 0x000f280000300800 */
[----:B------:R-:W4:Y:S01]  /*84d0*/  LDL.LU R186, [R1+0x438] ;  /* 0x0004380001ba7983 */ /* 0x000f220000300800 */
[----:B------:R-:W-:-:S02]  /*84e0*/  IMAD.MOV.U32 R185, RZ, RZ, R153 ;  /* 0x000000ffffb97224 */ /* 0x000fc400078e0099 */
[----:B------:R-:W-:Y:S01]  /*84f0*/  IMAD.MOV.U32 R184, RZ, RZ, R152 ;  /* 0x000000ffffb87224 */ /* 0x000fe200078e0098 */
[----:B------:R-:W4:Y:S04]  /*8500*/  LDL.LU R183, [R1+0x44c] ;  /* 0x00044c0001b77983 */ /* 0x000f280000300800 */
[----:B------:R-:W4:Y:S01]  /*8510*/  LDL.LU R182, [R1+0x448] ;  /* 0x0004480001b67983 */ /* 0x000f220000300800 */
[----:B------:R-:W-:Y:S02]  /*8520*/  IMAD.MOV.U32 R181, RZ, RZ, R23 ;  /* 0x000000ffffb57224 */ /* 0x000fe400078e0017 */
[----:B------:R-:W-:Y:S01]  /*8530*/  IMAD.MOV.U32 R180, RZ, RZ, R22 ;  /* 0x000000ffffb47224 */ /* 0x000fe200078e0016 */
        /* <DEDUP_REMOVED lines=36> */
[----:B------:R-:W4:Y:S01]  /*8780*/  LDL.LU R15, [R1+0x4ec] ;  /* 0x0004ec00010f7983 */ /* 0x000f220000300800 */
[----:B------:R-:W-:-:S03]  /*8790*/  IMAD.MOV.U32 R13, RZ, RZ, R11 ;  /* 0x000000ffff0d7224 */ /* 0x000fc600078e000b */
[----:B------:R-:W4:Y:S01]  /*87a0*/  LDL.LU R14, [R1+0x4e8] ;  /* 0x0004e800010e7983 */ /* 0x000f220000300800 */
[----:B------:R-:W-:-:S03]  /*87b0*/  IMAD.MOV.U32 R12, RZ, RZ, R10 ;  /* 0x000000ffff0c7224 */ /* 0x000fc600078e000a */
[----:B------:R-:W4:Y:S04]  /*87c0*/  LDL.LU R11, [R1+0x4fc] ;  /* 0x0004fc00010b7983 */ /* 0x000f280000300800 */
[----:B------:R-:W4:Y:S01]  /*87d0*/  LDL.LU R10, [R1+0x4f8] ;  /* 0x0004f800010a7983 */ /* 0x000f220000300800 */
[----:B------:R-:W-:Y:S02]  /*87e0*/  F2FP.BF16.F32.PACK_AB R4, R185, R184 ;  /* 0x000000b8b904723e */ /* 0x000fe400000010ff */
[----:B-1----:R-:W-:Y:S01]  /*87f0*/  F2FP.BF16.F32.PACK_AB R53, R181, R180 ;  /* 0x000000b4b535723e */ /* 0x002fe200000010ff */
[----:B------:R-:W-:Y:S01]  /*8800*/  BAR.SYNC.DEFER_BLOCKING 0x0 ;  /* 0x0000000000007b1d */ /* 0x000fe20000010000 */
[----:B------:R-:W-:-:S05]  /*8810*/  F2FP.BF16.F32.PACK_AB R20, R21, R20 ;  /* 0x000000141514723e */ /* 0x000fca00000010ff */
[----:B------:R1:W-:Y:S01]  /*8820*/  STL [R1+0x630], R4 ;  /* 0x0006300401007387 */ /* 0x0003e20000100800 */
[----:B------:R-:W-:Y:S02]  /*8830*/  F2FP.BF16.F32.PACK_AB R24, R25, R24 ;  /* 0x000000181918723e */ /* 0x000fe400000010ff */
[----:B------:R-:W-:Y:S02]  /*8840*/  F2FP.BF16.F32.PACK_AB R32, R33, R32 ;  /* 0x000000202120723e */ /* 0x000fe400000010ff */
[----:B------:R-:W-:Y:S02]  /*8850*/  F2FP.BF16.F32.PACK_AB R40, R41, R40 ;  /* 0x000000282928723e */ /* 0x000fe400000010ff */
[----:B------:R-:W-:Y:S01]  /*8860*/  F2FP.BF16.F32.PACK_AB R48, R49, R48 ;  /* 0x000000303130723e */ /* 0x000fe200000010ff */
[----:B------:R-:W1:Y:S01]  /*8870*/  @!P2 SYNCS.CCTL.IV [UR8+0x8000] ;  /* 0x00800000ff00a9b1 */ /* 0x000e620008000008 */
[----:B--2---:R-:W-:Y:S02]  /*8880*/  F2FP.BF16.F32.PACK_AB R150, R198, R197 ;  /* 0x000000c5c696723e */ /* 0x004fe400000010ff */
[----:B---3--:R-:W-:-:S02]  /*8890*/  F2FP.BF16.F32.PACK_AB R151, R196, R195 ;  /* 0x000000c3c497723e */ /* 0x008fc400000010ff */
[----:B-----5:R-:W-:Y:S02]  /*88a0*/  F2FP.BF16.F32.PACK_AB R3, R194, R3 ;  /* 0x00000003c203723e */ /* 0x020fe400000010ff */
[----:B----4-:R-:W-:Y:S02]  /*88b0*/  F2FP.BF16.F32.PACK_AB R130, R193, R192 ;  /* 0x000000c0c182723e */ /* 0x010fe400000010ff */
[----:B------:R-:W-:Y:S02]  /*88c0*/  F2FP.BF16.F32.PACK_AB R131, R191, R190 ;  /* 0x000000bebf83723e */ /* 0x000fe400000010ff */
[----:B------:R-:W-:Y:S02]  /*88d0*/  F2FP.BF16.F32.PACK_AB R132, R189, R188 ;  /* 0x000000bcbd84723e */ /* 0x000fe400000010ff */
[----:B------:R-:W-:Y:S02]  /*88e0*/  F2FP.BF16.F32.PACK_AB R133, R187, R186 ;  /* 0x000000babb85723e */ /* 0x000fe400000010ff */
[----:B------:R-:W-:-:S05]  /*88f0*/  F2FP.BF16.F32.PACK_AB R0, R183, R182 ;  /* 0x000000b6b700723e */ /* 0x000fca00000010ff */
[----:B------:R2:W-:Y:S01]  /*8900*/  STL [R1+0x634], R0 ;  /* 0x0006340001007387 */ /* 0x0005e20000100800 */
[----:B-1----:R-:W-:-:S03]  /*8910*/  F2FP.BF16.F32.PACK_AB R4, R179, R178 ;  /* 0x000000b2b304723e */ /* 0x002fc600000010ff */
[----:B------:R1:W-:Y:S04]  /*8920*/  STL [R1+0x638], R53 ;  /* 0x0006383501007387 */ /* 0x0003e80000100800 */
[----:B------:R3:W-:Y:S01]  /*8930*/  STL [R1+0x63c], R4 ;  /* 0x00063c0401007387 */ /* 0x0007e20000100800 */
[----:B--2---:R-:W-:Y:S02]  /*8940*/  F2FP.BF16.F32.PACK_AB R0, R177, R176 ;  /* 0x000000b0b100723e */ /* 0x004fe400000010ff */
[----:B-1----:R-:W-:-:S03]  /*8950*/  F2FP.BF16.F32.PACK_AB R53, R175, R174 ;  /* 0x000000aeaf35723e */ /* 0x002fc600000010ff */
[----:B------:R1:W-:Y:S01]  /*8960*/  STL [R1+0x620], R0 ;  /* 0x0006200001007387 */ /* 0x0003e20000100800 */
[----:B---3--:R-:W-:-:S03]  /*8970*/  F2FP.BF16.F32.PACK_AB R4, R173, R172 ;  /* 0x000000acad04723e */ /* 0x008fc600000010ff */
[----:B------:R-:W-:Y:S04]  /*8980*/  STL [R1+0x624], R53 ;  /* 0x0006243501007387 */ /* 0x000fe80000100800 */
[----:B------:R2:W-:Y:S01]  /*8990*/  STL [R1+0x628], R4 ;  /* 0x0006280401007387 */ /* 0x0005e20000100800 */
[----:B-1----:R-:W-:Y:S02]  /*89a0*/  F2FP.BF16.F32.PACK_AB R0, R171, R170 ;  /* 0x000000aaab00723e */ /* 0x002fe400000010ff */
[----:B------:R-:W-:-:S03]  /*89b0*/  F2FP.BF16.F32.PACK_AB R146, R169, R168 ;  /* 0x000000a8a992723e */ /* 0x000fc600000010ff */
[----:B------:R1:W-:Y:S01]  /*89c0*/  STL [R1+0x62c], R0 ;  /* 0x00062c0001007387 */ /* 0x0003e20000100800 */
[----:B--2---:R-:W-:Y:S02]  /*89d0*/  F2FP.BF16.F32.PACK_AB R4, R153, R152 ;  /* 0x000000989904723e */ /* 0x004fe400000010ff */
[----:B------:R-:W-:-:S03]  /*89e0*/  F2FP.BF16.F32.PACK_AB R147, R167, R166 ;  /* 0x000000a6a793723e */ /* 0x000fc600000010ff */
[----:B------:R2:W-:Y:S01]  /*89f0*/  STL [R1+0x4a0], R4 ;  /* 0x0004a00401007387 */ /* 0x0005e20000100800 */
[----:B------:R-:W-:Y:S02]  /*8a00*/  F2FP.BF16.F32.PACK_AB R148, R165, R164 ;  /* 0x000000a4a594723e */ /* 0x000fe400000010ff */
[----:B------:R-:W-:Y:S02]  /*8a10*/  F2FP.BF16.F32.PACK_AB R149, R163, R162 ;  /* 0x000000a2a395723e */ /* 0x000fe400000010ff */
[----:B------:R-:W-:Y:S02]  /*8a20*/  F2FP.BF16.F32.PACK_AB R126, R161, R160 ;  /* 0x000000a0a17e723e */ /* 0x000fe400000010ff */
[----:B------:R-:W-:Y:S02]  /*8a30*/  F2FP.BF16.F32.PACK_AB R127, R159, R158 ;  /* 0x0000009e9f7f723e */ /* 0x000fe400000010ff */
[----:B------:R-:W-:Y:S02]  /*8a40*/  F2FP.BF16.F32.PACK_AB R128, R157, R156 ;  /* 0x0000009c9d80723e */ /* 0x000fe400000010ff */
[----:B------:R-:W-:-:S02]  /*8a50*/  F2FP.BF16.F32.PACK_AB R129, R155, R154 ;  /* 0x0000009a9b81723e */ /* 0x000fc400000010ff */
[----:B-1----:R-:W-:-:S05]  /*8a60*/  F2FP.BF16.F32.PACK_AB R0, R23, R22 ;  /* 0x000000161700723e */ /* 0x002fca00000010ff */
[----:B------:R1:W-:Y:S01]  /*8a70*/  STL [R1+0x4a4], R0 ;  /* 0x0004a40001007387 */ /* 0x0003e20000100800 */
[----:B--2---:R-:W-:-:S03]  /*8a80*/  F2FP.BF16.F32.PACK_AB R4, R19, R18 ;  /* 0x000000121304723e */ /* 0x004fc600000010ff */
[----:B------:R-:W-:Y:S04]  /*8a90*/  STL [R1+0x4a8], R20 ;  /* 0x0004a81401007387 */ /* 0x000fe80000100800 */
[----:B------:R2:W-:Y:S01]  /*8aa0*/  STL [R1+0x4ac], R4 ;  /* 0x0004ac0401007387 */ /* 0x0005e20000100800 */
[----:B-1----:R-:W-:Y:S02]  /*8ab0*/  F2FP.BF16.F32.PACK_AB R0, R17, R16 ;  /* 0x000000101100723e */ /* 0x002fe400000010ff */
[----:B------:R-:W-:-:S03]  /*8ac0*/  F2FP.BF16.F32.PACK_AB R14, R15, R14 ;  /* 0x0000000e0f0e723e */ /* 0x000fc600000010ff */
[----:B------:R1:W-:Y:S01]  /*8ad0*/  STL [R1+0x490], R0 ;  /* 0x0004900001007387 */ /* 0x0003e20000100800 */
[----:B--2---:R-:W-:-:S03]  /*8ae0*/  F2FP.BF16.F32.PACK_AB R4, R13, R12 ;  /* 0x0000000c0d04723e */ /* 0x004fc600000010ff */
[----:B------:R2:W-:Y:S04]  /*8af0*/  STL [R1+0x494], R14 ;  /* 0x0004940e01007387 */ /* 0x0005e80000100800 */
[----:B------:R-:W3:Y:S01]  /*8b00*/  LDL.LU R193, [R1+0x50c] ;  /* 0x00050c0001c17983 */ /* 0x000ee20000300800 */
[----:B-1----:R-:W-:-:S03]  /*8b10*/  F2FP.BF16.F32.PACK_AB R0, R11, R10 ;  /* 0x0000000a0b00723e */ /* 0x002fc600000010ff */
[----:B------:R1:W-:Y:S04]  /*8b20*/  STL [R1+0x498], R4 ;  /* 0x0004980401007387 */ /* 0x0003e80000100800 */
[----:B------:R-:W3:Y:S04]  /*8b30*/  LDL.LU R192, [R1+0x508] ;  /* 0x0005080001c07983 */ /* 0x000ee80000300800 */
[----:B------:R4:W-:Y:S04]  /*8b40*/  STL [R1+0x49c], R0 ;  /* 0x00049c0001007387 */ /* 0x0009e80000100800 */
[----:B------:R-:W5:Y:S04]  /*8b50*/  LDL.LU R191, [R1+0x514] ;  /* 0x0005140001bf7983 */ /* 0x000f680000300800 */
        /* <DEDUP_REMOVED lines=11> */
[----:B------:R-:W4:Y:S04]  /*8c10*/  LDL.LU R177, [R1+0x54c] ;  /* 0x00054c0001b17983 */ /* 0x000f280000300800 */
[----:B------:R-:W4:Y:S04]  /*8c20*/  LDL.LU R176, [R1+0x548] ;  /* 0x0005480001b07983 */ /* 0x000f280000300800 */
[----:B------:R-:W3:Y:S04]  /*8c30*/  LDL.LU R173, [R1+0x55c] ;  /* 0x00055c0001ad7983 */ /* 0x000ee80000300800 */
[----:B------:R-:W3:Y:S04]  /*8c40*/  LDL.LU R172, [R1+0x558] ;  /* 0x0005580001ac7983 */ /* 0x000ee80000300800 */
        /* <DEDUP_REMOVED lines=29> */
[----:B--2---:R-:W2:Y:S01]  /*8e20*/  LDL.LU R14, [R1+0x5d0] ;  /* 0x0005d000010e7983 */ /* 0x004ea20000300800 */
[----:B------:R-:W-:-:S03]  /*8e30*/  IMAD.MOV.U32 R179, RZ, RZ, R9 ;  /* 0x000000ffffb37224 */ /* 0x000fc600078e0009 */
[----:B------:R-:W2:Y:S01]  /*8e40*/  LDL.LU R13, [R1+0x5dc] ;  /* 0x0005dc00010d7983 */ /* 0x000ea20000300800 */
        /* <DEDUP_REMOVED lines=9> */
[----:B------:R-:W2:Y:S04]  /*8ee0*/  LDL.LU R8, [R1+0x5e8] ;  /* 0x0005e80001087983 */ /* 0x000ea80000300800 */
[----:B------:R-:W2:Y:S04]  /*8ef0*/  LDL.LU R7, [R1+0x5f4] ;  /* 0x0005f40001077983 */ /* 0x000ea80000300800 */
[----:B------:R-:W2:Y:S04]  /*8f00*/  LDL.LU R6, [R1+0x5f0] ;  /* 0x0005f00001067983 */ /* 0x000ea80000300800 */
[----:B------:R-:W2:Y:S04]  /*8f10*/  LDL.LU R5, [R1+0x5fc] ;  /* 0x0005fc0001057983 */ /* 0x000ea80000300800 */
[----:B------:R-:W2:Y:S01]  /*8f20*/  LDL.LU R2, [R1+0x5f8] ;  /* 0x0005f80001027983 */ /* 0x000ea20000300800 */
[----:B-1----:R-:W-:-:S02]  /*8f30*/  F2FP.BF16.F32.PACK_AB R4, R179, R178 ;  /* 0x000000b2b304723e */ /* 0x002fc400000010ff */
[----:B------:R-:W-:-:S03]  /*8f40*/  F2FP.BF16.F32.PACK_AB R53, R175, R174 ;  /* 0x000000aeaf35723e */ /* 0x000fc600000010ff */
[----:B------:R3:W-:Y:S01]  /*8f50*/  STL [R1+0x460], R4 ;  /* 0x0004600401007387 */ /* 0x0007e20000100800 */
[----:B----4-:R-:W-:-:S05]  /*8f60*/  F2FP.BF16.F32.PACK_AB R0, R177, R176 ;  /* 0x000000b0b100723e */ /* 0x010fca00000010ff */
[----:B------:R1:W-:Y:S01]  /*8f70*/  STL [R1+0x464], R0 ;  /* 0x0004640001007387 */ /* 0x0003e20000100800 */
[----:B---3--:R-:W-:-:S03]  /*8f80*/  F2FP.BF16.F32.PACK_AB R4, R173, R172 ;  /* 0x000000acad04723e */ /* 0x008fc600000010ff */
[----:B------:R5:W-:Y:S01]  /*8f90*/  STL [R1+0x468], R53 ;  /* 0x0004683501007387 */ /* 0x000be20000100800 */
[----:B-1----:R-:W-:-:S03]  /*8fa0*/  F2FP.BF16.F32.PACK_AB R0, R171, R170 ;  /* 0x000000aaab00723e */ /* 0x002fc600000010ff */
[----:B------:R1:W-:Y:S04]  /*8fb0*/  STL [R1+0x46c], R4 ;  /* 0x00046c0401007387 */ /* 0x0003e80000100800 */
[----:B------:R3:W-:Y:S01]  /*8fc0*/  STL [R1+0x450], R0 ;  /* 0x0004500001007387 */ /* 0x0007e20000100800 */
[----:B-----5:R-:W-:Y:S02]  /*8fd0*/  F2FP.BF16.F32.PACK_AB R53, R169, R168 ;  /* 0x000000a8a935723e */ /* 0x020fe400000010ff */
[----:B-1----:R-:W-:-:S03]  /*8fe0*/  F2FP.BF16.F32.PACK_AB R4, R167, R166 ;  /* 0x000000a6a704723e */ /* 0x002fc600000010ff */
[----:B------:R-:W-:Y:S04]  /*8ff0*/  STL [R1+0x454], R53 ;  /* 0x0004543501007387 */ /* 0x000fe80000100800 */
[----:B------:R1:W-:Y:S01]  /*9000*/  STL [R1+0x458], R4 ;  /* 0x0004580401007387 */ /* 0x0003e20000100800 */
[----:B---3--:R-:W-:-:S05]  /*9010*/  F2FP.BF16.F32.PACK_AB R0, R165, R164 ;  /* 0x000000a4a500723e */ /* 0x008fca00000010ff */
[----:B------:R3:W-:Y:S01]  /*9020*/  STL [R1+0x45c], R0 ;  /* 0x00045c0001007387 */ /* 0x0007e20000100800 */
[----:B-1----:R-:W-:-:S05]  /*9030*/  F2FP.BF16.F32.PACK_AB R4, R19, R18 ;  /* 0x000000121304723e */ /* 0x002fca00000010ff */
[----:B------:R1:W-:Y:S01]  /*9040*/  STL [R1+0x420], R4 ;  /* 0x0004200401007387 */ /* 0x0003e20000100800 */
[----:B---3--:R-:W-:-:S05]  /*9050*/  F2FP.BF16.F32.PACK_AB R0, R17, R16 ;  /* 0x000000101100723e */ /* 0x008fca00000010ff */
[----:B------:R3:W-:Y:S01]  /*9060*/  STL [R1+0x424], R0 ;  /* 0x0004240001007387 */ /* 0x0007e20000100800 */
[----:B--2---:R-:W-:Y:S02]  /*9070*/  F2FP.BF16.F32.PACK_AB R14, R15, R14 ;  /* 0x0000000e0f0e723e */ /* 0x004fe400000010ff */
[----:B-1----:R-:W-:-:S03]  /*9080*/  F2FP.BF16.F32.PACK_AB R4, R13, R12 ;  /* 0x0000000c0d04723e */ /* 0x002fc600000010ff */
[----:B------:R-:W-:Y:S04]  /*9090*/  STL [R1+0x428], R14 ;  /* 0x0004280e01007387 */ /* 0x000fe80000100800 */
[----:B------:R1:W-:Y:S01]  /*90a0*/  STL [R1+0x42c], R4 ;  /* 0x00042c0401007387 */ /* 0x0003e20000100800 */
[----:B---3--:R-:W-:-:S05]  /*90b0*/  F2FP.BF16.F32.PACK_AB R0, R11, R10 ;  /* 0x0000000a0b00723e */ /* 0x008fca00000010ff */
[----:B------:R2:W-:Y:S01]  /*90c0*/  STL [R1+0x410], R0 ;  /* 0x0004100001007387 */ /* 0x0005e20000100800 */
[----:B------:R-:W-:-:S05]  /*90d0*/  F2FP.BF16.F32.PACK_AB R8, R9, R8 ;  /* 0x000000080908723e */ /* 0x000fca00000010ff */
[----:B------:R-:W-:Y:S01]  /*90e0*/  STL [R1+0x414], R8 ;  /* 0x0004140801007387 */ /* 0x000fe20000100800 */
[----:B-1----:R-:W-:-:S03]  /*90f0*/  F2FP.BF16.F32.PACK_AB R4, R7, R6 ;  /* 0x000000060704723e */ /* 0x002fc600000010ff */
[----:B------:R-:W3:Y:S04]  /*9100*/  LDL.LU R58, [R1+0x204] ;  /* 0x00020400013a7983 */ /* 0x000ee80000300800 */
[----:B------:R1:W-:Y:S01]  /*9110*/  STL [R1+0x418], R4 ;  /* 0x0004180401007387 */ /* 0x0003e20000100800 */
[----:B--2---:R-:W-:-:S03]  /*9120*/  F2FP.BF16.F32.PACK_AB R0, R5, R2 ;  /* 0x000000020500723e */ /* 0x004fc600000010ff */
[----:B------:R-:W3:Y:S04]  /*9130*/  LDL.LU R57, [R1+0x200] ;  /* 0x0002000001397983 */ /* 0x000ee80000300800 */
[----:B------:R2:W-:Y:S04]  /*9140*/  STL [R1+0x41c], R0 ;  /* 0x00041c0001007387 */ /* 0x0005e80000100800 */
[----:B------:R-:W4:Y:S04]  /*9150*/  LDL.LU R56, [R1+0x20c] ;  /* 0x00020c0001387983 */ /* 0x000f280000300800 */
[----:B------:R-:W4:Y:S04]  /*9160*/  LDL.LU R55, [R1+0x208] ;  /* 0x0002080001377983 */ /* 0x000f280000300800 */
[----:B------:R-:W5:Y:S04]  /*9170*/  LDL.LU R54, [R1+0x214] ;  /* 0x0002140001367983 */ /* 0x000f680000300800 */
[----:B------:R-:W5:Y:S04]  /*9180*/  LDL.LU R53, [R1+0x210] ;  /* 0x0002100001357983 */ /* 0x000f680000300800 */
[----:B-1----:R-:W3:Y:S04]  /*9190*/  LDL.LU R4, [R1+0x21c] ;  /* 0x00021c0001047983 */ /* 0x002ee80000300800 */
[----:B--2---:R-:W2:Y:S04]  /*91a0*/  LDL.LU R0, [R1+0x218] ;  /* 0x0002180001007983 */ /* 0x004ea80000300800 */
[----:B------:R-:W2:Y:S04]  /*91b0*/  LDL.LU R251, [R1+0x224] ;  /* 0x0002240001fb7983 */ /* 0x000ea80000300800 */
[----:B------:R-:W2:Y:S04]  /*91c0*/  LDL.LU R250, [R1+0x220] ;  /* 0x0002200001fa7983 */ /* 0x000ea80000300800 */
[----:B------:R-:W4:Y:S04]  /*91d0*/  LDL.LU R249, [R1+0x22c] ;  /* 0x00022c0001f97983 */ /* 0x000f280000300800 */
[----:B------:R-:W4:Y:S04]  /*91e0*/  LDL.LU R248, [R1+0x228] ;  /* 0x0002280001f87983 */ /* 0x000f280000300800 */
[----:B------:R-:W2:Y:S04]  /*91f0*/  LDL.LU R247, [R1+0x234] ;  /* 0x0002340001f77983 */ /* 0x000ea80000300800 */
[----:B------:R-:W2:Y:S04]  /*9200*/  LDL.LU R246, [R1+0x230] ;  /* 0x0002300001f67983 */ /* 0x000ea80000300800 */
[----:B------:R-:W2:Y:S04]  /*9210*/  LDL.LU R245, [R1+0x23c] ;  /* 0x00023c0001f57983 */ /* 0x000ea80000300800 */
[----:B------:R-:W2:Y:S04]  /*9220*/  LDL.LU R244, [R1+0x238] ;  /* 0x0002380001f47983 */ /* 0x000ea80000300800 */
[----:B------:R-:W2:Y:S04]  /*9230*/  LDL.LU R243, [R1+0x244] ;  /* 0x0002440001f37983 */ /* 0x000ea80000300800 */
[----:B------:R-:W2:Y:S04]  /*9240*/  LDL.LU R242, [R1+0x240] ;  /* 0x0002400001f27983 */ /* 0x000ea80000300800 */
[----:B------:R-:W5:Y:S04]  /*9250*/  LDL.LU R241, [R1+0x24c] ;  /* 0x00024c0001f17983 */ /* 0x000f680000300800 */
[----:B------:R-:W5:Y:S04]  /*9260*/  LDL.LU R240, [R1+0x248] ;  /* 0x0002480001f07983 */ /* 0x000f680000300800 */
[----:B------:R-:W2:Y:S04]  /*9270*/  LDL.LU R239, [R1+0x254] ;  /* 0x0002540001ef7983 */ /* 0x000ea80000300800 */
[----:B------:R-:W2:Y:S04]  /*9280*/  LDL.LU R238, [R1+0x250] ;  /* 0x0002500001ee7983 */ /* 0x000ea80000300800 */
[----:B------:R-:W2:Y:S04]  /*9290*/  LDL.LU R237, [R1+0x25c] ;  /* 0x00025c0001ed7983 */ /* 0x000ea80000300800 */
[----:B------:R-:W2:Y:S04]  /*92a0*/  LDL.LU R236, [R1+0x258] ;  /* 0x0002580001ec7983 */ /* 0x000ea80000300800 */
[----:B------:R-:W2:Y:S04]  /*92b0*/  LDL.LU R235, [R1+0x264] ;  /* 0x0002640001eb7983 */ /* 0x000ea80000300800 */
[----:B------:R-:W2:Y:S04]  /*92c0*/  LDL.LU R234, [R1+0x260] ;  /* 0x0002600001ea7983 */ /* 0x000ea80000300800 */
[----:B------:R-:W3:Y:S04]  /*92d0*/  LDL.LU R233, [R1+0x26c] ;  /* 0x00026c0001e97983 */ /* 0x000ee80000300800 */
[----:B------:R-:W3:Y:S04]  /*92e0*/  LDL.LU R232, [R1+0x268] ;  /* 0x0002680001e87983 */ /* 0x000ee80000300800 */
        /* <DEDUP_REMOVED lines=31> */
[----:B------:R-:W2:Y:S01]  /*94e0*/  LDL.LU R200, [R1+0x2e8] ;  /* 0x0002e80001c87983 */ /* 0x000ea20000300800 */
[----:B------:R-:W-:-:S03]  /*94f0*/  F2FP.BF16.F32.PACK_AB R142, R195, R194 ;  /* 0x000000c2c38e723e */ /* 0x000fc600000010ff */
        /* <DEDUP_REMOVED lines=83> */
[----:B----4-:R-:W-:-:S02]  /*9a30*/  F2FP.BF16.F32.PACK_AB R115, R249, R248 ;  /* 0x000000f8f973723e */ /* 0x010fc400000010ff */
[----:B-----5:R-:W-:Y:S02]  /*9a40*/  F2FP.BF16.F32.PACK_AB R249, R241, R240 ;  /* 0x000000f0f1f9723e */ /* 0x020fe400000010ff */
[----:B---3--:R-:W-:Y:S02]  /*9a50*/  F2FP.BF16.F32.PACK_AB R241, R233, R232 ;  /* 0x000000e8e9f1723e */ /* 0x008fe400000010ff */
[----:B--2---:R-:W-:Y:S02]  /*9a60*/  F2FP.BF16.F32.PACK_AB R233, R225, R224 ;  /* 0x000000e0e1e9723e */ /* 0x004fe400000010ff */
[----:B------:R-:W-:Y:S02]  /*9a70*/  F2FP.BF16.F32.PACK_AB R225, R217, R216 ;  /* 0x000000d8d9e1723e */ /* 0x000fe400000010ff */
[----:B------:R-:W-:Y:S02]  /*9a80*/  F2FP.BF16.F32.PACK_AB R217, R209, R208 ;  /* 0x000000d0d1d9723e */ /* 0x000fe400000010ff */
[----:B------:R-:W-:-:S02]  /*9a90*/  F2FP.BF16.F32.PACK_AB R136, R54, R53 ;  /* 0x000000353688723e */ /* 0x000fc400000010ff */
[----:B------:R-:W2:Y:S01]  /*9aa0*/  LDL.LU R53, [R1+0x4] ;  /* 0x0000040001357983 */ /* 0x000ea20000300800 */
[----:B------:R-:W-:Y:S02]  /*9ab0*/  F2FP.BF16.F32.PACK_AB R135, R56, R55 ;  /* 0x000000373887723e */ /* 0x000fe400000010ff */
[----:B------:R-:W-:Y:S02]  /*9ac0*/  F2FP.BF16.F32.PACK_AB R209, R201, R200 ;  /* 0x000000c8c9d1723e */ /* 0x000fe400000010ff */
[----:B------:R-:W-:Y:S02]  /*9ad0*/  F2FP.BF16.F32.PACK_AB R134, R58, R57 ;  /* 0x000000393a86723e */ /* 0x000fe400000010ff */
[----:B------:R-:W-:Y:S02]  /*9ae0*/  F2FP.BF16.F32.PACK_AB R137, R4, R0 ;  /* 0x000000000489723e */ /* 0x000fe400000010ff */
[----:B------:R-:W-:Y:S02]  /*9af0*/  F2FP.BF16.F32.PACK_AB R201, R193, R192 ;  /* 0x000000c0c1c9723e */ /* 0x000fe400000010ff */
[----:B------:R-:W-:-:S02]  /*9b00*/  F2FP.BF16.F32.PACK_AB R193, R185, R184 ;  /* 0x000000b8b9c1723e */ /* 0x000fc400000010ff */
        /* <DEDUP_REMOVED lines=13> */
[----:B------:R-:W2:Y:S04]  /*9be0*/  LDL.LU R8, [R1] ;  /* 0x0000000001087983 */ /* 0x000ea80000300800 */
[----:B------:R-:W3:Y:S04]  /*9bf0*/  LDL.LU R54, [R1+0xc] ;  /* 0x00000c0001367983 */ /* 0x000ee80000300800 */
[----:B------:R-:W3:Y:S04]  /*9c00*/  LDL.LU R9, [R1+0x8] ;  /* 0x0000080001097983 */ /* 0x000ee80000300800 */
[----:B------:R-:W4:Y:S04]  /*9c10*/  LDL.LU R55, [R1+0x14] ;  /* 0x0000140001377983 */ /* 0x000f280000300800 */
[----:B------:R-:W4:Y:S04]  /*9c20*/  LDL.LU R10, [R1+0x10] ;  /* 0x00001000010a7983 */ /* 0x000f280000300800 */
[----:B------:R-:W5:Y:S01]  /*9c30*/  LDL.LU R56, [R1+0x1c] ;  /* 0x00001c0001387983 */ /* 0x000f620000300800 */
[----:B------:R-:W-:-:S03]  /*9c40*/  F2FP.BF16.F32.PACK_AB R19, R6, R5 ;  /* 0x000000050613723e */ /* 0x000fc600000010ff */
[----:B------:R-:W5:Y:S04]  /*9c50*/  LDL.LU R11, [R1+0x18] ;  /* 0x00001800010b7983 */ /* 0x000f680000300800 */
[----:B------:R-:W5:Y:S04]  /*9c60*/  LDL.LU R57, [R1+0x24] ;  /* 0x0000240001397983 */ /* 0x000f680000300800 */
[----:B------:R-:W5:Y:S04]  /*9c70*/  LDL.LU R4, [R1+0x20] ;  /* 0x0000200001047983 */ /* 0x000f680000300800 */
[----:B------:R-:W5:Y:S04]  /*9c80*/  LDL.LU R58, [R1+0x2c] ;  /* 0x00002c00013a7983 */ /* 0x000f680000300800 */
[----:B------:R-:W5:Y:S04]  /*9c90*/  LDL.LU R5, [R1+0x28] ;  /* 0x0000280001057983 */ /* 0x000f680000300800 */
[----:B------:R-:W5:Y:S01]  /*9ca0*/  LDL.LU R59, [R1+0x34] ;  /* 0x00003400013b7983 */ /* 0x000f620000300800 */
[----:B------:R-:W-:-:S03]  /*9cb0*/  F2FP.BF16.F32.PACK_AB R155, R13, R12 ;  /* 0x0000000c0d9b723e */ /* 0x000fc600000010ff */
        /* <DEDUP_REMOVED lines=15> */
[----:B------:R-:W5:Y:S01]  /*9db0*/  LDL.LU R21, [R1+0x68] ;  /* 0x0000680001157983 */ /* 0x000f620000300800 */
[----:B------:R-:W-:-:S03]  /*9dc0*/  F2FP.BF16.F32.PACK_AB R176, R171, R170 ;  /* 0x000000aaabb0723e */ /* 0x000fc600000010ff */
[----:B------:R-:W5:Y:S01]  /*9dd0*/  LDL.LU R67, [R1+0x74] ;  /* 0x0000740001437983 */ /* 0x000f620000300800 */
[----:B------:R-:W-:-:S03]  /*9de0*/  F2FP.BF16.F32.PACK_AB R171, R157, R156 ;  /* 0x0000009c9dab723e */ /* 0x000fc600000010ff */
        /* <DEDUP_REMOVED lines=91> */
[----:B------:R-:W5:Y:S04]  /*a3a0*/  LDL.LU R101, [R1+0x184] ;  /* 0x0001840001657983 */ /* 0x000f680000300800 */
[----:B------:R-:W5:Y:S01]  /*a3b0*/  LDL.LU R220, [R1+0x180] ;  /* 0x0001800001dc7983 */ /* 0x000f620000300800 */
[----:B------:R-:W-:-:S03]  /*a3c0*/  F2FP.BF16.F32.PACK_AB R234, R223, R222 ;  /* 0x000000dedfea723e */ /* 0x000fc600000010ff */
        /* <DEDUP_REMOVED lines=24> */
[----:B------:R-:W-:-:S03]  /*a550*/  IMAD.SHL.U32 R0, R252, 0x80, RZ ;  /* 0x00000080fc007824 */ /* 0x000fc600078e00ff */
[----:B------:R-:W5:Y:S01]  /*a560*/  LDL.LU R111, [R1+0x1d4] ;  /* 0x0001d400016f7983 */ /* 0x000f620000300800 */
[----:B------:R-:W-:-:S03]  /*a570*/  IMAD.SHL.U32 R2, R252, 0x10, RZ ;  /* 0x00000010fc027824 */ /* 0x000fc600078e00ff */
[----:B------:R-:W5:Y:S01]  /*a580*/  LDL.LU R238, [R1+0x1d0] ;  /* 0x0001d00001ee7983 */ /* 0x000f620000300800 */
[----:B------:R-:W-:-:S03]  /*a590*/  F2FP.BF16.F32.PACK_AB R117, R245, R244 ;  /* 0x000000f4f575723e */ /* 0x000fc600000010ff */
[----:B------:R-:W5:Y:S04]  /*a5a0*/  LDL.LU R112, [R1+0x1dc] ;  /* 0x0001dc0001707983 */ /* 0x000f680000300800 */
[----:B------:R-:W5:Y:S04]  /*a5b0*/  LDL.LU R239, [R1+0x1d8] ;  /* 0x0001d80001ef7983 */ /* 0x000f680000300800 */
[----:B------:R-:W5:Y:S04]  /*a5c0*/  LDL.LU R252, [R1+0x1e4] ;  /* 0x0001e40001fc7983 */ /* 0x000f680000300800 */
[----:B------:R-:W5:Y:S01]  /*a5d0*/  LDL.LU R244, [R1+0x1e0] ;  /* 0x0001e00001f47983 */ /* 0x000f620000300800 */
[----:B------:R-:W-:-:S02]  /*a5e0*/  LOP3.LUT R0, R0, 0x780, RZ, 0xc0, !PT ;  /* 0x0000078000007812 */ /* 0x000fc400078ec0ff */
[----:B------:R-:W-:Y:S01]  /*a5f0*/  F2FP.BF16.F32.PACK_AB R116, R247, R246 ;  /* 0x000000f6f774723e */ /* 0x000fe200000010ff */
[----:B------:R-:W5:Y:S01]  /*a600*/  LDL.LU R113, [R1+0x1ec] ;  /* 0x0001ec0001717983 */ /* 0x000f620000300800 */
[----:B------:R-:W-:-:S03]  /*a610*/  LOP3.LUT R0, R0, 0x70, R2, 0xf8, !PT ;  /* 0x0000007000007812 */ /* 0x000fc600078ef802 */
[----:B------:R-:W5:Y:S01]  /*a620*/  LDL.LU R245, [R1+0x1e8] ;  /* 0x0001e80001f57983 */ /* 0x000f620000300800 */
[----:B--2---:R-:W-:-:S03]  /*a630*/  F2FP.BF16.F32.PACK_AB R8, R53, R8 ;  /* 0x000000083508723e */ /* 0x004fc600000010ff */
[----:B------:R-:W2:Y:S01]  /*a640*/  LDL.LU R246, [R1+0x1f0] ;  /* 0x0001f00001f67983 */ /* 0x000ea20000300800 */
[----:B---3--:R-:W-:-:S03]  /*a650*/  F2FP.BF16.F32.PACK_AB R9, R54, R9 ;  /* 0x000000093609723e */ /* 0x008fc600000010ff */
[----:B------:R-:W3:Y:S01]  /*a660*/  LDL.LU R247, [R1+0x1f8] ;  /* 0x0001f80001f77983 */ /* 0x000ee20000300800 */
[----:B----4-:R-:W-:-:S03]  /*a670*/  F2FP.BF16.F32.PACK_AB R10, R55, R10 ;  /* 0x0000000a370a723e */ /* 0x010fc600000010ff */
[----:B------:R-:W3:Y:S01]  /*a680*/  LDL.LU R2, [R1+0x1fc] ;  /* 0x0001fc0001027983 */ /* 0x000ee20000300800 */
[----:B-----5:R-:W-:-:S03]  /*a690*/  F2FP.BF16.F32.PACK_AB R11, R56, R11 ;  /* 0x0000000b380b723e */ /* 0x020fc600000010ff */
[----:B------:R-:W4:Y:S01]  /*a6a0*/  LDL.LU R53, [R1+0x7e8] ;  /* 0x0007e80001357983 */ /* 0x000f220000300800 */
[----:B------:R-:W-:-:S03]  /*a6b0*/  F2FP.BF16.F32.PACK_AB R4, R57, R4 ;  /* 0x000000043904723e */ /* 0x000fc600000010ff */
[----:B------:R-:W5:Y:S01]  /*a6c0*/  LDL.LU R54, [R1+0x7e4] ;  /* 0x0007e40001367983 */ /* 0x000f620000300800 */
[----:B------:R-:W-:-:S03]  /*a6d0*/  F2FP.BF16.F32.PACK_AB R5, R58, R5 ;  /* 0x000000053a05723e */ /* 0x000fc600000010ff */
[----:B------:R-:W5:Y:S01]  /*a6e0*/  LDL.LU R55, [R1+0x7e0] ;  /* 0x0007e00001377983 */ /* 0x000f620000300800 */
[----:B------:R-:W-:-:S03]  /*a6f0*/  F2FP.BF16.F32.PACK_AB R6, R59, R6 ;  /* 0x000000063b06723e */ /* 0x000fc600000010ff */
[----:B------:R-:W2:Y:S01]  /*a700*/  LDL.LU R56, [R1+0x7dc] ;  /* 0x0007dc0001387983 */ /* 0x000ea20000300800 */
[----:B------:R-:W-:-:S03]  /*a710*/  F2FP.BF16.F32.PACK_AB R7, R60, R7 ;  /* 0x000000073c07723e */ /* 0x000fc600000010ff */
[----:B------:R-:W2:Y:S01]  /*a720*/  LDL.LU R57, [R1+0x7d8] ;  /* 0x0007d80001397983 */ /* 0x000ea20000300800 */
[----:B------:R-:W-:-:S03]  /*a730*/  F2FP.BF16.F32.PACK_AB R12, R61, R12 ;  /* 0x0000000c3d0c723e */ /* 0x000fc600000010ff */
[----:B------:R-:W3:Y:S01]  /*a740*/  LDL.LU R58, [R1+0x7d4] ;  /* 0x0007d400013a7983 */ /* 0x000ee20000300800 */
        /* <DEDUP_REMOVED lines=77> */
[----:B------:R-:W3:Y:S04]  /*ac20*/  LDL.LU R97, [R1+0x738] ;  /* 0x0007380001617983 */ /* 0x000ee80000300800 */
[----:B------:R-:W3:Y:S01]  /*ac30*/  LDL.LU R98, [R1+0x734] ;  /* 0x0007340001627983 */ /* 0x000ee20000300800 */
[----:B------:R-:W-:-:S03]  /*ac40*/  F2FP.BF16.F32.PACK_AB R220, R101, R220 ;  /* 0x000000dc65dc723e */ /* 0x000fc600000010ff */
[----:B------:R-:W3:Y:S04]  /*ac50*/  LDL.LU R99, [R1+0x730] ;  /* 0x0007300001637983 */ /* 0x000ee80000300800 */
[----:B------:R-:W3:Y:S04]  /*ac60*/  LDL.LU R100, [R1+0x72c] ;  /* 0x00072c0001647983 */ /* 0x000ee80000300800 */
        /* <DEDUP_REMOVED lines=17> */
[----:B------:R-:W-:Y:S02]  /*ad80*/  F2FP.BF16.F32.PACK_AB R244, R252, R244 ;  /* 0x000000f4fcf4723e */ /* 0x000fe400000010ff */
[----:B------:R-:W1:Y:S01]  /*ad90*/  S2R R252, SR_TID.X ;  /* 0x0000000000fc7919 */ /* 0x000e620000002100 */
[----:B------:R-:W-:Y:S02]  /*ada0*/  F2FP.BF16.F32.PACK_AB R237, R110, R237 ;  /* 0x000000ed6eed723e */ /* 0x000fe400000010ff */
[----:B------:R-:W-:Y:S01]  /*adb0*/  F2FP.BF16.F32.PACK_AB R238, R111, R238 ;  /* 0x000000ee6fee723e */ /* 0x000fe200000010ff */
[----:B------:R-:W3:Y:S01]  /*adc0*/  LDL.LU R110, [R1+0x704] ;  /* 0x00070400016e7983 */ /* 0x000ee20000300800 */
[----:B------:R-:W-:-:S03]  /*add0*/  F2FP.BF16.F32.PACK_AB R239, R112, R239 ;  /* 0x000000ef70ef723e */ /* 0x000fc600000010ff */
[----:B------:R-:W3:Y:S04]  /*ade0*/  LDL.LU R111, [R1+0x700] ;  /* 0x00070000016f7983 */ /* 0x000ee80000300800 */
[----:B------:R-:W3:Y:S01]  /*adf0*/  LDL.LU R112, [R1+0x6fc] ;  /* 0x0006fc0001707983 */ /* 0x000ee20000300800 */
[----:B------:R-:W-:Y:S02]  /*ae00*/  F2FP.BF16.F32.PACK_AB R25, R27, R26 ;  /* 0x0000001a1b19723e */ /* 0x000fe400000010ff */
[----:B------:R-:W-:Y:S02]  /*ae10*/  F2FP.BF16.F32.PACK_AB R245, R113, R245 ;  /* 0x000000f571f5723e */ /* 0x000fe400000010ff */
[----:B------:R-:W-:Y:S01]  /*ae20*/  F2FP.BF16.F32.PACK_AB R26, R29, R28 ;  /* 0x0000001c1d1a723e */ /* 0x000fe200000010ff */
[----:B------:R-:W-:Y:S01]  /*ae30*/  IMAD.MOV.U32 R28, RZ, RZ, R114 ;  /* 0x000000ffff1c7224 */ /* 0x000fe200078e0072 */
[----:B------:R-:W-:-:S02]  /*ae40*/  F2FP.BF16.F32.PACK_AB R27, R31, R30 ;  /* 0x0000001e1f1b723e */ /* 0x000fc400000010ff */
[----:B-1----:R-:W-:Y:S02]  /*ae50*/  LOP3.LUT R0, R0, 0x10, R252, 0x78, !PT ;  /* 0x0000001000007812 */ /* 0x002fe400078e78fc */
[----:B------:R-:W3:Y:S01]  /*ae60*/  LDL.LU R252, [R1+0x1f4] ;  /* 0x0001f40001fc7983 */ /* 0x000ee20000300800 */
[----:B------:R-:W-:Y:S01]  /*ae70*/  IMAD.MOV.U32 R29, RZ, RZ, R115 ;  /* 0x000000ffff1d7224 */ /* 0x000fe200078e0073 */
[----:B------:R-:W-:Y:S02]  /*ae80*/  F2FP.BF16.F32.PACK_AB R33, R35, R34 ;  /* 0x000000222321723e */ /* 0x000fe400000010ff */
[----:B------:R-:W3:Y:S01]  /*ae90*/  LDL.LU R113, [R1+0x6f8] ;  /* 0x0006f80001717983 */ /* 0x000ee20000300800 */
[----:B------:R-:W-:Y:S01]  /*aea0*/  IMAD.MOV.U32 R30, RZ, RZ, R116 ;  /* 0x000000ffff1e7224 */ /* 0x000fe200078e0074 */
[----:B------:R-:W-:Y:S02]  /*aeb0*/  F2FP.BF16.F32.PACK_AB R34, R37, R36 ;  /* 0x000000242522723e */ /* 0x000fe400000010ff */
[----:B------:R-:W3:Y:S01]  /*aec0*/  LDL.LU R114, [R1+0x6f4] ;  /* 0x0006f40001727983 */ /* 0x000ee20000300800 */
[----:B------:R-:W-:-:S03]  /*aed0*/  IMAD.MOV.U32 R31, RZ, RZ, R117 ;  /* 0x000000ffff1f7224 */ /* 0x000fc600078e0075 */
[----:B------:R-:W3:Y:S01]  /*aee0*/  LDL.LU R115, [R1+0x6f0] ;  /* 0x0006f00001737983 */ /* 0x000ee20000300800 */
[----:B------:R-:W-:Y:S01]  /*aef0*/  IMAD.MOV.U32 R36, RZ, RZ, R118 ;  /* 0x000000ffff247224 */ /* 0x000fe200078e0076 */
[----:B------:R-:W-:Y:S02]  /*af00*/  F2FP.BF16.F32.PACK_AB R35, R39, R38 ;  /* 0x000000262723723e */ /* 0x000fe400000010ff */
[----:B------:R-:W3:Y:S01]  /*af10*/  LDL.LU R116, [R1+0x6ec] ;  /* 0x0006ec0001747983 */ /* 0x000ee20000300800 */
[----:B------:R-:W-:Y:S01]  /*af20*/  IMAD.MOV.U32 R37, RZ, RZ, R119 ;  /* 0x000000ffff257224 */ /* 0x000fe200078e0077 */
[----:B------:R-:W-:Y:S02]  /*af30*/  F2FP.BF16.F32.PACK_AB R41, R43, R42 ;  /* 0x0000002a2b29723e */ /* 0x000fe400000010ff */
[----:B------:R-:W3:Y:S01]  /*af40*/  LDL.LU R117, [R1+0x6e8] ;  /* 0x0006e80001757983 */ /* 0x000ee20000300800 */
[----:B------:R-:W-:Y:S01]  /*af50*/  IMAD.MOV.U32 R38, RZ, RZ, R120 ;  /* 0x000000ffff267224 */ /* 0x000fe200078e0078 */
[----:B------:R-:W-:-:S02]  /*af60*/  F2FP.BF16.F32.PACK_AB R42, R45, R44 ;  /* 0x0000002c2d2a723e */ /* 0x000fc400000010ff */
        /* <DEDUP_REMOVED lines=10> */
[----:B----4-:R-:W-:-:S02]  /*b010*/  F2FP.BF16.F32.PACK_AB R50, R53, R52 ;  /* 0x000000343532723e */ /* 0x010fc400000010ff */
[----:B------:R-:W4:Y:S01]  /*b020*/  LDL.LU R122, [R1+0x6d4] ;  /* 0x0006d400017a7983 */ /* 0x000f220000300800 */
[----:B------:R-:W-:-:S03]  /*b030*/  IMAD.MOV.U32 R47, RZ, RZ, R125 ;  /* 0x000000ffff2f7224 */ /* 0x000fc600078e007d */
[----:B------:R-:W4:Y:S01]  /*b040*/  LDL.LU R123, [R1+0x6d0] ;  /* 0x0006d000017b7983 */ /* 0x000f220000300800 */
[----:B------:R-:W-:Y:S01]  /*b050*/  IMAD.MOV.U32 R52, RZ, RZ, R126 ;  /* 0x000000ffff347224 */ /* 0x000fe200078e007e */
[----:B-----5:R-:W-:Y:S02]  /*b060*/  F2FP.BF16.F32.PACK_AB R51, R55, R54 ;  /* 0x000000363733723e */ /* 0x020fe400000010ff */
[----:B------:R-:W5:Y:S01]  /*b070*/  LDL.LU R124, [R1+0x6cc] ;  /* 0x0006cc00017c7983 */ /* 0x000f620000300800 */
[----:B------:R-:W-:Y:S01]  /*b080*/  IMAD.MOV.U32 R53, RZ, RZ, R127 ;  /* 0x000000ffff357224 */ /* 0x000fe200078e007f */
[----:B--2---:R-:W-:Y:S02]  /*b090*/  F2FP.BF16.F32.PACK_AB R56, R57, R56 ;  /* 0x000000383938723e */ /* 0x004fe400000010ff */
[----:B------:R-:W5:Y:S01]  /*b0a0*/  LDL.LU R125, [R1+0x6c8] ;  /* 0x0006c800017d7983 */ /* 0x000f620000300800 */
[----:B------:R-:W-:Y:S01]  /*b0b0*/  IMAD.MOV.U32 R54, RZ, RZ, R128 ;  /* 0x000000ffff367224 */ /* 0x000fe200078e0080 */
[----:B---3--:R-:W-:-:S02]  /*b0c0*/  F2FP.BF16.F32.PACK_AB R57, R59, R58 ;  /* 0x0000003a3b39723e */ /* 0x008fc400000010ff */
[----:B------:R-:W2:Y:S01]  /*b0d0*/  LDL.LU R126, [R1+0x6c4] ;  /* 0x0006c400017e7983 */ /* 0x000ea20000300800 */
[----:B------:R-:W-:Y:S01]  /*b0e0*/  IMAD.MOV.U32 R55, RZ, RZ, R129 ;  /* 0x000000ffff377224 */ /* 0x000fe200078e0081 */
[----:B------:R-:W-:Y:S02]  /*b0f0*/  F2FP.BF16.F32.PACK_AB R58, R61, R60 ;  /* 0x0000003c3d3a723e */ /* 0x000fe400000010ff */
[----:B------:R-:W2:Y:S01]  /*b100*/  LDL.LU R127, [R1+0x6c0] ;  /* 0x0006c000017f7983 */ /* 0x000ea20000300800 */
[----:B------:R-:W-:Y:S01]  /*b110*/  IMAD.MOV.U32 R60, RZ, RZ, R130 ;  /* 0x000000ffff3c7224 */ /* 0x000fe200078e0082 */
[----:B------:R-:W-:Y:S02]  /*b120*/  F2FP.BF16.F32.PACK_AB R59, R63, R62 ;  /* 0x0000003e3f3b723e */ /* 0x000fe400000010ff */
[----:B------:R-:W3:Y:S01]  /*b130*/  LDL.LU R128, [R1+0x6bc] ;  /* 0x0006bc0001807983 */ /* 0x000ee20000300800 */
[----:B------:R-:W-:Y:S01]  /*b140*/  IMAD.MOV.U32 R61, RZ, RZ, R131 ;  /* 0x000000ffff3d7224 */ /* 0x000fe200078e0083 */
[----:B------:R-:W-:-:S02]  /*b150*/  F2FP.BF16.F32.PACK_AB R64, R65, R64 ;  /* 0x000000404140723e */ /* 0x000fc400000010ff */
        /* <DEDUP_REMOVED lines=22> */
[----:B------:R-:W-:-:S03]  /*b2c0*/  IMAD.MOV.U32 R77, RZ, RZ, R139 ;  /* 0x000000ffff4d7224 */ /* 0x000fc600078e008b */
[----:B------:R-:W3:Y:S01]  /*b2d0*/  LDL.LU R137, [R1+0x698] ;  /* 0x0006980001897983 */ /* 0x000ee20000300800 */
[----:B------:R-:W-:Y:S01]  /*b2e0*/  F2FP.BF16.F32.PACK_AB R80, R81, R80 ;  /* 0x000000505150723e */ /* 0x000fe200000010ff */
[----:B------:R-:W-:Y:S02]  /*b2f0*/  IMAD.MOV.U32 R78, RZ, RZ, R140 ;  /* 0x000000ffff4e7224 */ /* 0x000fe400078e008c */
[----:B------:R-:W3:Y:S01]  /*b300*/  LDL.LU R138, [R1+0x694] ;  /* 0x00069400018a7983 */ /* 0x000ee20000300800 */
[----:B------:R-:W-:-:S03]  /*b310*/  IMAD.MOV.U32 R79, RZ, RZ, R141 ;  /* 0x000000ffff4f7224 */ /* 0x000fc600078e008d */
[----:B------:R-:W3:Y:S01]  /*b320*/  LDL.LU R139, [R1+0x690] ;  /* 0x00069000018b7983 */ /* 0x000ee20000300800 */
[----:B------:R-:W-:-:S03]  /*b330*/  F2FP.BF16.F32.PACK_AB R81, R83, R82 ;  /* 0x000000525351723e */ /* 0x000fc600000010ff */
[----:B------:R-:W3:Y:S01]  /*b340*/  LDL.LU R140, [R1+0x68c] ;  /* 0x00068c00018c7983 */ /* 0x000ee20000300800 */
[----:B------:R-:W-:-:S03]  /*b350*/  F2FP.BF16.F32.PACK_AB R82, R85, R84 ;  /* 0x000000545552723e */ /* 0x000fc600000010ff */
[----:B------:R-:W3:Y:S01]  /*b360*/  LDL.LU R141, [R1+0x688] ;  /* 0x00068800018d7983 */ /* 0x000ee20000300800 */
[----:B------:R-:W-:Y:S02]  /*b370*/  IMAD.MOV.U32 R84, RZ, RZ, R142 ;  /* 0x000000ffff547224 */ /* 0x000fe400078e008e */
[----:B------:R-:W-:Y:S01]  /*b380*/  IMAD.MOV.U32 R85, RZ, RZ, R143 ;  /* 0x000000ffff557224 */ /* 0x000fe200078e008f */
        /* <DEDUP_REMOVED lines=8> */
[----:B------:R-:W-:Y:S02]  /*b410*/  F2FP.BF16.F32.PACK_AB R89, R91, R90 ;  /* 0x0000005a5b59723e */ /* 0x000fe400000010ff */
[----:B------:R-:W-:Y:S01]  /*b420*/  F2FP.BF16.F32.PACK_AB R90, R93, R92 ;  /* 0x0000005c5d5a723e */ /* 0x000fe200000010ff */
[----:B------:R-:W-:Y:S02]  /*b430*/  IMAD.MOV.U32 R92, RZ, RZ, R146 ;  /* 0x000000ffff5c7224 */ /* 0x000fe400078e0092 */
        /* <DEDUP_REMOVED lines=8> */
[----:B------:R-:W-:Y:S02]  /*b4c0*/  F2FP.BF16.F32.PACK_AB R96, R97, R96 ;  /* 0x000000606160723e */ /* 0x000fe400000010ff */
[----:B------:R-:W-:Y:S02]  /*b4d0*/  F2FP.BF16.F32.PACK_AB R97, R99, R98 ;  /* 0x000000626361723e */ /* 0x000fe400000010ff */
[----:B------:R-:W-:Y:S02]  /*b4e0*/  F2FP.BF16.F32.PACK_AB R98, R101, R100 ;  /* 0x000000646562723e */ /* 0x000fe400000010ff */
[----:B------:R-:W3:Y:S01]  /*b4f0*/  LDL.LU R100, [R1+0x650] ;  /* 0x0006500001647983 */ /* 0x000ee20000300800 */
[----:B------:R-:W-:Y:S01]  /*b500*/  F2FP.BF16.F32.PACK_AB R247, R2, R247 ;  /* 0x000000f702f7723e */ /* 0x000fe200000010ff */
[----:B------:R-:W-:Y:S02]  /*b510*/  IMAD.MOV.U32 R101, RZ, RZ, R150 ;  /* 0x000000ffff657224 */ /* 0x000fe400078e0096 */
[----:B------:R-:W3:Y:S01]  /*b520*/  LDL.LU R150, [R1+0x664] ;  /* 0x0006640001967983 */ /* 0x000ee20000300800 */
[----:B------:R-:W-:Y:S01]  /*b530*/  F2FP.BF16.F32.PACK_AB R99, R103, R102 ;  /* 0x000000666763723e */ /* 0x000fe200000010ff */
[----:B------:R-:W-:-:S02]  /*b540*/  IMAD.MOV.U32 R102, RZ, RZ, R151 ;  /* 0x000000ffff667224 */ /* 0x000fc400078e0097 */
[----:B------:R-:W-:Y:S01]  /*b550*/  IMAD.MOV.U32 R103, RZ, RZ, R3 ;  /* 0x000000ffff677224 */ /* 0x000fe200078e0003 */
[----:B------:R-:W3:Y:S01]  /*b560*/  LDL.LU R151, [R1+0x660] ;  /* 0x0006600001977983 */ /* 0x000ee20000300800 */
[----:B------:R-:W-:Y:S02]  /*b570*/  F2FP.BF16.F32.PACK_AB R246, R252, R246 ;  /* 0x000000f6fcf6723e */ /* 0x000fe400000010ff */
[----:B------:R-:W1:Y:S02]  /*b580*/  S2R R252, SR_TID.X ;  /* 0x0000000000fc7919 */ /* 0x000e640000002100 */
[----:B-1----:R-:W-:-:S05]  /*b590*/  IMAD.SHL.U32 R2, R252, 0x40, RZ ;  /* 0x00000040fc027824 */ /* 0x002fca00078e00ff */
[----:B------:R-:W-:-:S05]  /*b5a0*/  LOP3.LUT R0, R0, 0x1800, R2, 0xf8, !PT ;  /* 0x0000180000007812 */ /* 0x000fca00078ef802 */
[C---:B------:R-:W-:Y:S01]  /*b5b0*/  VIADD R2, R0.reuse, UR8 ;  /* 0x0000000800027c36 */ /* 0x040fe20008000000 */
[----:B------:R-:W-:Y:S01]  /*b5c0*/  BAR.SYNC.DEFER_BLOCKING 0x0 ;  /* 0x0000000000007b1d */ /* 0x000fe20000010000 */
[C---:B------:R-:W-:Y:S02]  /*b5d0*/  LOP3.LUT R3, R0.reuse, 0x20, RZ, 0x3c, !PT ;  /* 0x0000002000037812 */ /* 0x040fe400078e3cff */
[----:B------:R-:W-:Y:S02]  /*b5e0*/  F2FP.BF16.F32.PACK_AB R120, R121, R120 ;  /* 0x000000787978723e */ /* 0x000fe400000010ff */
[----:B----4-:R-:W-:Y:S01]  /*b5f0*/  F2FP.BF16.F32.PACK_AB R121, R123, R122 ;  /* 0x0000007a7b79723e */ /* 0x010fe200000010ff */
[----:B------:R-:W-:Y:S01]  /*b600*/  VIADD R3, R3, UR8 ;  /* 0x0000000803037c36 */ /* 0x000fe20008000000 */
[----:B-----5:R-:W-:Y:S02]  /*b610*/  F2FP.BF16.F32.PACK_AB R122, R125, R124 ;  /* 0x0000007c7d7a723e */ /* 0x020fe400000010ff */
[----:B--2---:R-:W-:Y:S01]  /*b620*/  F2FP.BF16.F32.PACK_AB R123, R127, R126 ;  /* 0x0000007e7f7b723e */ /* 0x004fe200000010ff */
[----:B---3--:R-:W-:Y:S04]  /*b630*/  STSM.16.M88.4 [R2], R100 ;  /* 0x0000006402007844 */ /* 0x008fe80000000200 */
[----:B------:R-:W-:Y:S04]  /*b640*/  STSM.16.M88.4 [R2+0x8000], R92 ;  /* 0x0080005c02007844 */ /* 0x000fe80000000200 */
        /* <DEDUP_REMOVED lines=14> */
[----:B------:R1:W-:Y:S04]  /*b730*/  STSM.16.M88.4 [R3], R60 ;  /* 0x0000003c03007844 */ /* 0x0003e80000000200 */
[----:B------:R-:W-:Y:S04]  /*b740*/  STSM.16.M88.4 [R3+0x8000], R52 ;  /* 0x0080003403007844 */ /* 0x000fe80000000200 */
[----:B-1----:R-:W2:Y:S04]  /*b750*/  LDL.LU R60, [R1+0x420] ;  /* 0x00042000013c7983 */ /* 0x002ea80000300800 */
[----:B------:R-:W2:Y:S04]  /*b760*/  LDL.LU R61, [R1+0x424] ;  /* 0x00042400013d7983 */ /* 0x000ea80000300800 */
[----:B------:R-:W2:Y:S04]  /*b770*/  LDL.LU R62, [R1+0x428] ;  /* 0x00042800013e7983 */ /* 0x000ea80000300800 */
[----:B------:R-:W2:Y:S04]  /*b780*/  LDL.LU R63, [R1+0x42c] ;  /* 0x00042c00013f7983 */ /* 0x000ea80000300800 */
[----:B------:R-:W3:Y:S04]  /*b790*/  LDL.LU R68, [R1+0x460] ;  /* 0x0004600001447983 */ /* 0x000ee80000300800 */
[----:B------:R-:W3:Y:S04]  /*b7a0*/  LDL.LU R69, [R1+0x464] ;  /* 0x0004640001457983 */ /* 0x000ee80000300800 */
[----:B------:R-:W3:Y:S04]  /*b7b0*/  LDL.LU R70, [R1+0x468] ;  /* 0x0004680001467983 */ /* 0x000ee80000300800 */
[----:B------:R-:W3:Y:S04]  /*b7c0*/  LDL.LU R71, [R1+0x46c] ;  /* 0x00046c0001477983 */ /* 0x000ee80000300800 */
[----:B------:R-:W4:Y:S04]  /*b7d0*/  LDL.LU R84, [R1+0x630] ;  /* 0x0006300001547983 */ /* 0x000f280000300800 */
[----:B------:R-:W4:Y:S04]  /*b7e0*/  LDL.LU R85, [R1+0x634] ;  /* 0x0006340001557983 */ /* 0x000f280000300800 */
[----:B------:R-:W4:Y:S04]  /*b7f0*/  LDL.LU R86, [R1+0x638] ;  /* 0x0006380001567983 */ /* 0x000f280000300800 */
[----:B------:R-:W4:Y:S04]  /*b800*/  LDL.LU R87, [R1+0x63c] ;  /* 0x00063c0001577983 */ /* 0x000f280000300800 */
[----:B------:R-:W5:Y:S04]  /*b810*/  LDL.LU R76, [R1+0x4a0] ;  /* 0x0004a000014c7983 */ /* 0x000f680000300800 */
[----:B------:R-:W-:Y:S04]  /*b820*/  STSM.16.M88.4 [R3+0x10000], R44 ;  /* 0x0100002c03007844 */ /* 0x000fe80000000200 */
[----:B------:R-:W5:Y:S04]  /*b830*/  LDL.LU R77, [R1+0x4a4] ;  /* 0x0004a400014d7983 */ /* 0x000f680000300800 */
[----:B------:R-:W-:Y:S04]  /*b840*/  STSM.16.M88.4 [R3+0x18000], R36 ;  /* 0x0180002403007844 */ /* 0x000fe80000000200 */
[----:B------:R-:W5:Y:S04]  /*b850*/  LDL.LU R78, [R1+0x4a8] ;  /* 0x0004a800014e7983 */ /* 0x000f680000300800 */
[----:B------:R1:W-:Y:S04]  /*b860*/  STSM.16.M88.4 [R3+0x2000], R28 ;  /* 0x0020001c03007844 */ /* 0x0003e80000000200 */
[----:B------:R-:W5:Y:S04]  /*b870*/  LDL.LU R79, [R1+0x4ac] ;  /* 0x0004ac00014f7983 */ /* 0x000f680000300800 */
[----:B-1----:R-:W2:Y:S04]  /*b880*/  LDL.LU R28, [R1+0x410] ;  /* 0x00041000011c7983 */ /* 0x002ea80000300800 */
        /* <DEDUP_REMOVED lines=15> */
[----:B------:R-:W-:-:S03]  /*b980*/  LOP3.LUT R8, R0, 0x40, RZ, 0x3c, !PT ;  /* 0x0000004000087812 */ /* 0x000fc600078e3cff */
[----:B------:R-:W-:Y:S01]  /*b990*/  STSM.16.M88.4 [R3+0xa000], R224 ;  /* 0x00a000e003007844 */ /* 0x000fe20000000200 */
[----:B------:R-:W-:-:S03]  /*b9a0*/  F2FP.BF16.F32.PACK_AB R128, R129, R128 ;  /* 0x000000808180723e */ /* 0x000fc600000010ff */
[----:B------:R-:W-:Y:S01]  /*b9b0*/  STSM.16.M88.4 [R3+0x12000], R192 ;  /* 0x012000c003007844 */ /* 0x000fe20000000200 */
[----:B------:R-:W-:-:S03]  /*b9c0*/  F2FP.BF16.F32.PACK_AB R129, R131, R130 ;  /* 0x000000828381723e */ /* 0x000fc600000010ff */
[----:B------:R-:W-:Y:S01]  /*b9d0*/  STSM.16.M88.4 [R3+0x1a000], R160 ;  /* 0x01a000a003007844 */ /* 0x000fe20000000200 */
[----:B------:R-:W-:-:S03]  /*b9e0*/  F2FP.BF16.F32.PACK_AB R130, R133, R132 ;  /* 0x000000848582723e */ /* 0x000fc600000010ff */
[----:B------:R-:W-:Y:S01]  /*b9f0*/  STSM.16.M88.4 [R3+0x4000], R4 ;  /* 0x0040000403007844 */ /* 0x000fe20000000200 */
[----:B------:R-:W-:Y:S01]  /*ba00*/  F2FP.BF16.F32.PACK_AB R131, R135, R134 ;  /* 0x000000868783723e */ /* 0x000fe200000010ff */
[----:B------:R-:W-:Y:S02]  /*ba10*/  VIADD R8, R8, UR8 ;  /* 0x0000000808087c36 */ /* 0x000fe40008000000 */
[----:B------:R-:W-:Y:S04]  /*ba20*/  STSM.16.M88.4 [R3+0xc000], R164 ;  /* 0x00c000a403007844 */ /* 0x000fe80000000200 */
[----:B------:R-:W-:Y:S04]  /*ba30*/  STSM.16.M88.4 [R3+0x14000], R196 ;  /* 0x014000c403007844 */ /* 0x000fe80000000200 */
[----:B------:R-:W-:Y:S04]  /*ba40*/  STSM.16.M88.4 [R3+0x1c000], R228 ;  /* 0x01c000e403007844 */ /* 0x000fe80000000200 */
[----:B------:R-:W-:Y:S04]  /*ba50*/  STSM.16.M88.4 [R3+0x6000], R32 ;  /* 0x0060002003007844 */ /* 0x000fe80000000200 */
[----:B------:R-:W-:Y:S04]  /*ba60*/  STSM.16.M88.4 [R3+0xe000], R64 ;  /* 0x00e0004003007844 */ /* 0x000fe80000000200 */
[----:B------:R-:W-:Y:S04]  /*ba70*/  STSM.16.M88.4 [R3+0x16000], R96 ;  /* 0x0160006003007844 */ /* 0x000fe80000000200 */
[----:B------:R-:W-:Y:S01]  /*ba80*/  STSM.16.M88.4 [R3+0x1e000], R128 ;  /* 0x01e0008003007844 */ /* 0x000fe20000000200 */
[----:B------:R-:W-:-:S02]  /*ba90*/  LOP3.LUT R0, R0, 0x60, RZ, 0x3c, !PT ;  /* 0x0000006000007812 */ /* 0x000fc400078e3cff */
[----:B------:R-:W-:Y:S02]  /*baa0*/  F2FP.BF16.F32.PACK_AB R104, R105, R104 ;  /* 0x000000686968723e */ /* 0x000fe400000010ff */
[----:B------:R-:W-:Y:S02]  /*bab0*/  F2FP.BF16.F32.PACK_AB R105, R107, R106 ;  /* 0x0000006a6b69723e */ /* 0x000fe400000010ff */
[----:B------:R-:W-:Y:S02]  /*bac0*/  F2FP.BF16.F32.PACK_AB R136, R137, R136 ;  /* 0x000000888988723e */ /* 0x000fe400000010ff */
[----:B------:R-:W-:Y:S02]  /*bad0*/  F2FP.BF16.F32.PACK_AB R106, R109, R108 ;  /* 0x0000006c6d6a723e */ /* 0x000fe400000010ff */
[----:B------:R-:W-:Y:S02]  /*bae0*/  F2FP.BF16.F32.PACK_AB R107, R111, R110 ;  /* 0x0000006e6f6b723e */ /* 0x000fe400000010ff */
[----:B------:R-:W-:Y:S01]  /*baf0*/  F2FP.BF16.F32.PACK_AB R137, R139, R138 ;  /* 0x0000008a8b89723e */ /* 0x000fe200000010ff */
[----:B------:R-:W-:Y:S01]  /*bb00*/  VIADD R0, R0, UR8 ;  /* 0x0000000800007c36 */ /* 0x000fe20008000000 */
        /* <DEDUP_REMOVED lines=10> */
[----:B------:R-:W-:-:S04]  /*bbb0*/  SHF.R.U32.HI R252, RZ, 0x5, R252 ;  /* 0x00000005fffc7819 */ /* 0x000fc800000116fc */
[----:B------:R-:W-:Y:S01]  /*bbc0*/  R2UR UR4, R252 ;  /* 0x00000000fc0472ca */ /* 0x000fe200000e0000 */
[----:B------:R-:W-:-:S12]  /*bbd0*/  UMOV UR6, UR11 ;  /* 0x0000000b00067c82 */ /* 0x000fd80008000000 */
[----:B------:R-:W-:-:S04]  /*bbe0*/  ULOP3.LUT UR4, UR4, 0x3, URZ, 0xc0, !UPT ;  /* 0x0000000304047892 */ /* 0x000fc8000f8ec03f */
[----:B------:R-:W-:Y:S02]  /*bbf0*/  ULEA UR5, UR4, UR23, 0x6 ;  /* 0x0000001704057291 */ /* 0x000fe4000f8e303f */
[----:B------:R-:W-:Y:S01]  /*bc00*/  ULEA UR4, UR4, UR8, 0xf ;  /* 0x0000000804047291 */ /* 0x000fe2000f8e783f */
[----:B----4-:R-:W-:Y:S04]  /*bc10*/  STSM.16.M88.4 [R8], R84 ;  /* 0x0000005408007844 */ /* 0x010fe80000000200 */
[----:B-----5:R-:W-:Y:S04]  /*bc20*/  STSM.16.M88.4 [R8+0x8000], R76 ;  /* 0x0080004c08007844 */ /* 0x020fe80000000200 */
[----:B---3--:R-:W-:Y:S04]  /*bc30*/  STSM.16.M88.4 [R8+0x10000], R68 ;  /* 0x0100004408007844 */ /* 0x008fe80000000200 */
[----:B--2---:R-:W-:Y:S04]  /*bc40*/  STSM.16.M88.4 [R8+0x18000], R60 ;  /* 0x0180003c08007844 */ /* 0x004fe80000000200 */
        /* <DEDUP_REMOVED lines=12> */
[----:B------:R-:W-:Y:S04]  /*bd10*/  STSM.16.M88.4 [R0], R52 ;  /* 0x0000003400007844 */ /* 0x000fe80000000200 */
        /* <DEDUP_REMOVED lines=14> */
[----:B------:R-:W-:Y:S01]  /*be00*/  STSM.16.M88.4 [R0+0x1e000], R144 ;  /* 0x01e0009000007844 */ /* 0x000fe20000000200 */
[----:B------:R1:W-:Y:S06]  /*be10*/  MEMBAR.ALL.CTA ;  /* 0x0000000000007992 */ /* 0x0003ec0000008000 */
[----:B-1----:R-:W1:Y:S02]  /*be20*/  FENCE.VIEW.ASYNC.S ;  /* 0x00000000000073c6 */ /* 0x002e640000000000 */
[----:B-1----:R-:W-:Y:S06]  /*be30*/  BAR.SYNC.DEFER_BLOCKING 0x0 ;  /* 0x0000000000007b1d */ /* 0x002fec0000010000 */
[----:B------:R1:W-:Y:S01]  /*be40*/  UTMASTG.2D [UR4], [UR48] ;  /* 0x00000004300073b5 */ /* 0x0003e20008008000 */
[----:B------:R0:W-:Y:S01]  /*be50*/  UTMACMDFLUSH ;  /* 0x00000000000079b7 */ /* 0x0001e20000000000 */
[----:B------:R-:W-:-:S04]  /*be60*/  DEPBAR.LE SB0, 0x0 ;  /* 0x000080000000791a */ /* 0x000fc80000000000 */
[----:B------:R-:W-:Y:S01]  /*be70*/  BAR.SYNC.DEFER_BLOCKING 0x0 ;  /* 0x0000000000007b1d */ /* 0x000fe20000010000 */
[----:B------:R-:W-:-:S05]  /*be80*/  ELECT P0, URZ, PT ;  /* 0x00000000003f782f */ /* 0x000fca0003800000 */
[----:B-1----:R-:W-:Y:S08]  /*be90*/  EXIT ;  /* 0x000000000000794d */ /* 0x002ff00003800000 */
.L_x_48:
[----:B------:R-:W1:Y:S02]  /*bea0*/  SYNCS.PHASECHK.TRANS64.TRYWAIT P0, [UR8+0x8000], R2 ;  /* 0x00800002ff0075a7 */ /* 0x000e640008000148 */
[----:B-1----:R-:W-:Y:S05]  /*beb0*/  @!P0 BRA `(.L_x_48) ;  /* 0xfffffffc00f88947 */ /* 0x002fea000383ffff */
[----:B------:R-:W-:Y:S05]  /*bec0*/  BRA `(.L_x_50) ;  /* 0xffffff8c00ec7947 */ /* 0x000fea000383ffff */
.L_x_51:
[----:B------:R-:W-:-:S00]  /*bed0*/  BRA `(.L_x_51) ;  /* 0xfffffffc00fc7947 */ /* 0x000fc0000383ffff */
[----:B------:R-:W-:-:S00]  /*bee0*/  NOP ;  /* 0x0000000000007918 */ /* 0x000fc00000000000 */
        /* <DEDUP_REMOVED lines=9> */
.L_x_52:


//--------------------- .nv.shared.gluon_wgmma    --------------------------
	.section	.nv.shared.gluon_wgmma,"aw",@nobits
	.sectionflags	@""
	.align	16
	.zero		1024


//--------------------- .nv.shared.reserved.0     --------------------------
	.section	.nv.shared.reserved.0,"aw",@nobits
	.weak		__nv_reservedSMEM_offset_0_alias
	.size		__nv_reservedSMEM_offset_0_alias, 0, 0
	.other		__nv_reservedSMEM_offset_0_alias,@"STO_CUDA_RESERVED_SHARED STV_DEFAULT"
__nv_reservedSMEM_offset_0_alias:
	.zero		0


//--------------------- .nv.constant0.gluon_wgmma --------------------------
	.section	.nv.constant0.gluon_wgmma,"a",@progbits
	.sectionflags	@""
	.align	4
.nv.constant0.gluon_wgmma:
	.zero		608


//--------------------- SYMBOLS --------------------------

	.type		.nv.reservedSmem.offset0,@object
	.size		.nv.reservedSmem.offset0,0x4
